//
// Generated by NVIDIA NVVM Compiler
//
// Compiler Build ID: CL-36424714
// Cuda compilation tools, release 13.0, V13.0.88
// Based on NVVM 20.0.0
//

.version 9.0
.target sm_100
.address_size 64

	// .globl	_Z8kernel_APdii
// _ZZ6smem_1PjE4smem has been demoted
// _ZZ6smem_2PjE4smem has been demoted
// _ZZ6smem_3PjE4smem has been demoted
// _ZZ6smem_4PjE4smem has been demoted
// _ZZ6smem_5PjE4smem has been demoted

.visible .entry _Z8kernel_APdii(
	.param .u64 .ptr .align 1 _Z8kernel_APdii_param_0,
	.param .u32 _Z8kernel_APdii_param_1,
	.param .u32 _Z8kernel_APdii_param_2
)
{
	.reg .pred 	%p<8>;
	.reg .b32 	%r<26>;
	.reg .b64 	%rd<5>;
	.reg .b64 	%fd<117>;

	ld.param.u64 	%rd2, [_Z8kernel_APdii_param_0];
	ld.param.u32 	%r11, [_Z8kernel_APdii_param_1];
	ld.param.u32 	%r10, [_Z8kernel_APdii_param_2];
	mov.u32 	%r12, %ctaid.x;
	mov.u32 	%r13, %ntid.x;
	mov.u32 	%r14, %tid.x;
	mad.lo.s32 	%r1, %r12, %r13, %r14;
	setp.ge.s32 	%p1, %r1, %r11;
	@%p1 bra 	$L__BB0_9;
	cvta.to.global.u64 	%rd3, %rd2;
	setp.lt.s32 	%p2, %r10, 1;
	mul.wide.s32 	%rd4, %r1, 8;
	add.s64 	%rd1, %rd3, %rd4;
	mov.f64 	%fd116, 0d0000000000000000;
	@%p2 bra 	$L__BB0_8;
	ld.global.f64 	%fd1, [%rd1];
	add.s32 	%r2, %r10, -1;
	mul.hi.u32 	%r15, %r2, 1374389535;
	shr.u32 	%r16, %r15, 5;
	mul.lo.s32 	%r17, %r16, 100;
	sub.s32 	%r18, %r2, %r17;
	add.s32 	%r3, %r18, 1;
	setp.lt.u32 	%p3, %r10, 100;
	mov.f64 	%fd116, 0d0000000000000000;
	@%p3 bra 	$L__BB0_5;
	setp.eq.s32 	%p4, %r3, 100;
	selp.b32 	%r20, 0, %r3, %p4;
	sub.s32 	%r4, %r10, %r20;
	mov.b32 	%r24, 0;
	mov.f64 	%fd116, 0d0000000000000000;
$L__BB0_4:
	.pragma "nounroll";
	add.f64 	%fd13, %fd116, %fd1;
	add.f64 	%fd14, %fd13, %fd1;
	add.f64 	%fd15, %fd14, %fd1;
	add.f64 	%fd16, %fd15, %fd1;
	add.f64 	%fd17, %fd16, %fd1;
	add.f64 	%fd18, %fd17, %fd1;
	add.f64 	%fd19, %fd18, %fd1;
	add.f64 	%fd20, %fd19, %fd1;
	add.f64 	%fd21, %fd20, %fd1;
	add.f64 	%fd22, %fd21, %fd1;
	add.f64 	%fd23, %fd22, %fd1;
	add.f64 	%fd24, %fd23, %fd1;
	add.f64 	%fd25, %fd24, %fd1;
	add.f64 	%fd26, %fd25, %fd1;
	add.f64 	%fd27, %fd26, %fd1;
	add.f64 	%fd28, %fd27, %fd1;
	add.f64 	%fd29, %fd28, %fd1;
	add.f64 	%fd30, %fd29, %fd1;
	add.f64 	%fd31, %fd30, %fd1;
	add.f64 	%fd32, %fd31, %fd1;
	add.f64 	%fd33, %fd32, %fd1;
	add.f64 	%fd34, %fd33, %fd1;
	add.f64 	%fd35, %fd34, %fd1;
	add.f64 	%fd36, %fd35, %fd1;
	add.f64 	%fd37, %fd36, %fd1;
	add.f64 	%fd38, %fd37, %fd1;
	add.f64 	%fd39, %fd38, %fd1;
	add.f64 	%fd40, %fd39, %fd1;
	add.f64 	%fd41, %fd40, %fd1;
	add.f64 	%fd42, %fd41, %fd1;
	add.f64 	%fd43, %fd42, %fd1;
	add.f64 	%fd44, %fd43, %fd1;
	add.f64 	%fd45, %fd44, %fd1;
	add.f64 	%fd46, %fd45, %fd1;
	add.f64 	%fd47, %fd46, %fd1;
	add.f64 	%fd48, %fd47, %fd1;
	add.f64 	%fd49, %fd48, %fd1;
	add.f64 	%fd50, %fd49, %fd1;
	add.f64 	%fd51, %fd50, %fd1;
	add.f64 	%fd52, %fd51, %fd1;
	add.f64 	%fd53, %fd52, %fd1;
	add.f64 	%fd54, %fd53, %fd1;
	add.f64 	%fd55, %fd54, %fd1;
	add.f64 	%fd56, %fd55, %fd1;
	add.f64 	%fd57, %fd56, %fd1;
	add.f64 	%fd58, %fd57, %fd1;
	add.f64 	%fd59, %fd58, %fd1;
	add.f64 	%fd60, %fd59, %fd1;
	add.f64 	%fd61, %fd60, %fd1;
	add.f64 	%fd62, %fd61, %fd1;
	add.f64 	%fd63, %fd62, %fd1;
	add.f64 	%fd64, %fd63, %fd1;
	add.f64 	%fd65, %fd64, %fd1;
	add.f64 	%fd66, %fd65, %fd1;
	add.f64 	%fd67, %fd66, %fd1;
	add.f64 	%fd68, %fd67, %fd1;
	add.f64 	%fd69, %fd68, %fd1;
	add.f64 	%fd70, %fd69, %fd1;
	add.f64 	%fd71, %fd70, %fd1;
	add.f64 	%fd72, %fd71, %fd1;
	add.f64 	%fd73, %fd72, %fd1;
	add.f64 	%fd74, %fd73, %fd1;
	add.f64 	%fd75, %fd74, %fd1;
	add.f64 	%fd76, %fd75, %fd1;
	add.f64 	%fd77, %fd76, %fd1;
	add.f64 	%fd78, %fd77, %fd1;
	add.f64 	%fd79, %fd78, %fd1;
	add.f64 	%fd80, %fd79, %fd1;
	add.f64 	%fd81, %fd80, %fd1;
	add.f64 	%fd82, %fd81, %fd1;
	add.f64 	%fd83, %fd82, %fd1;
	add.f64 	%fd84, %fd83, %fd1;
	add.f64 	%fd85, %fd84, %fd1;
	add.f64 	%fd86, %fd85, %fd1;
	add.f64 	%fd87, %fd86, %fd1;
	add.f64 	%fd88, %fd87, %fd1;
	add.f64 	%fd89, %fd88, %fd1;
	add.f64 	%fd90, %fd89, %fd1;
	add.f64 	%fd91, %fd90, %fd1;
	add.f64 	%fd92, %fd91, %fd1;
	add.f64 	%fd93, %fd92, %fd1;
	add.f64 	%fd94, %fd93, %fd1;
	add.f64 	%fd95, %fd94, %fd1;
	add.f64 	%fd96, %fd95, %fd1;
	add.f64 	%fd97, %fd96, %fd1;
	add.f64 	%fd98, %fd97, %fd1;
	add.f64 	%fd99, %fd98, %fd1;
	add.f64 	%fd100, %fd99, %fd1;
	add.f64 	%fd101, %fd100, %fd1;
	add.f64 	%fd102, %fd101, %fd1;
	add.f64 	%fd103, %fd102, %fd1;
	add.f64 	%fd104, %fd103, %fd1;
	add.f64 	%fd105, %fd104, %fd1;
	add.f64 	%fd106, %fd105, %fd1;
	add.f64 	%fd107, %fd106, %fd1;
	add.f64 	%fd108, %fd107, %fd1;
	add.f64 	%fd109, %fd108, %fd1;
	add.f64 	%fd110, %fd109, %fd1;
	add.f64 	%fd111, %fd110, %fd1;
	add.f64 	%fd116, %fd111, %fd1;
	add.s32 	%r24, %r24, 100;
	setp.ne.s32 	%p5, %r24, %r4;
	@%p5 bra 	$L__BB0_4;
$L__BB0_5:
	setp.eq.s32 	%p6, %r3, 100;
	@%p6 bra 	$L__BB0_8;
	sub.s32 	%r25, %r17, %r10;
$L__BB0_7:
	.pragma "nounroll";
	add.f64 	%fd116, %fd116, %fd1;
	add.s32 	%r25, %r25, 1;
	setp.ne.s32 	%p7, %r25, 0;
	@%p7 bra 	$L__BB0_7;
$L__BB0_8:
	st.global.f64 	[%rd1], %fd116;
$L__BB0_9:
	ret;

}
	// .globl	_Z8kernel_BPdii
.visible .entry _Z8kernel_BPdii(
	.param .u64 .ptr .align 1 _Z8kernel_BPdii_param_0,
	.param .u32 _Z8kernel_BPdii_param_1,
	.param .u32 _Z8kernel_BPdii_param_2
)
{
	.reg .pred 	%p<8>;
	.reg .b32 	%r<26>;
	.reg .b64 	%rd<5>;
	.reg .b64 	%fd<117>;

	ld.param.u64 	%rd2, [_Z8kernel_BPdii_param_0];
	ld.param.u32 	%r11, [_Z8kernel_BPdii_param_1];
	ld.param.u32 	%r10, [_Z8kernel_BPdii_param_2];
	mov.u32 	%r12, %ctaid.x;
	mov.u32 	%r13, %ntid.x;
	mov.u32 	%r14, %tid.x;
	mad.lo.s32 	%r1, %r12, %r13, %r14;
	setp.ge.s32 	%p1, %r1, %r11;
	@%p1 bra 	$L__BB1_9;
	cvta.to.global.u64 	%rd3, %rd2;
	setp.lt.s32 	%p2, %r10, 1;
	mul.wide.s32 	%rd4, %r1, 8;
	add.s64 	%rd1, %rd3, %rd4;
	mov.f64 	%fd116, 0d0000000000000000;
	@%p2 bra 	$L__BB1_8;
	ld.global.f64 	%fd1, [%rd1];
	add.s32 	%r2, %r10, -1;
	mul.hi.u32 	%r15, %r2, 1374389535;
	shr.u32 	%r16, %r15, 5;
	mul.lo.s32 	%r17, %r16, 100;
	sub.s32 	%r18, %r2, %r17;
	add.s32 	%r3, %r18, 1;
	setp.lt.u32 	%p3, %r10, 100;
	mov.f64 	%fd116, 0d0000000000000000;
	@%p3 bra 	$L__BB1_5;
	setp.eq.s32 	%p4, %r3, 100;
	selp.b32 	%r20, 0, %r3, %p4;
	sub.s32 	%r4, %r10, %r20;
	mov.b32 	%r24, 0;
	mov.f64 	%fd116, 0d0000000000000000;
$L__BB1_4:
	.pragma "nounroll";
	add.f64 	%fd13, %fd116, %fd1;
	add.f64 	%fd14, %fd13, %fd1;
	add.f64 	%fd15, %fd14, %fd1;
	add.f64 	%fd16, %fd15, %fd1;
	add.f64 	%fd17, %fd16, %fd1;
	add.f64 	%fd18, %fd17, %fd1;
	add.f64 	%fd19, %fd18, %fd1;
	add.f64 	%fd20, %fd19, %fd1;
	add.f64 	%fd21, %fd20, %fd1;
	add.f64 	%fd22, %fd21, %fd1;
	add.f64 	%fd23, %fd22, %fd1;
	add.f64 	%fd24, %fd23, %fd1;
	add.f64 	%fd25, %fd24, %fd1;
	add.f64 	%fd26, %fd25, %fd1;
	add.f64 	%fd27, %fd26, %fd1;
	add.f64 	%fd28, %fd27, %fd1;
	add.f64 	%fd29, %fd28, %fd1;
	add.f64 	%fd30, %fd29, %fd1;
	add.f64 	%fd31, %fd30, %fd1;
	add.f64 	%fd32, %fd31, %fd1;
	add.f64 	%fd33, %fd32, %fd1;
	add.f64 	%fd34, %fd33, %fd1;
	add.f64 	%fd35, %fd34, %fd1;
	add.f64 	%fd36, %fd35, %fd1;
	add.f64 	%fd37, %fd36, %fd1;
	add.f64 	%fd38, %fd37, %fd1;
	add.f64 	%fd39, %fd38, %fd1;
	add.f64 	%fd40, %fd39, %fd1;
	add.f64 	%fd41, %fd40, %fd1;
	add.f64 	%fd42, %fd41, %fd1;
	add.f64 	%fd43, %fd42, %fd1;
	add.f64 	%fd44, %fd43, %fd1;
	add.f64 	%fd45, %fd44, %fd1;
	add.f64 	%fd46, %fd45, %fd1;
	add.f64 	%fd47, %fd46, %fd1;
	add.f64 	%fd48, %fd47, %fd1;
	add.f64 	%fd49, %fd48, %fd1;
	add.f64 	%fd50, %fd49, %fd1;
	add.f64 	%fd51, %fd50, %fd1;
	add.f64 	%fd52, %fd51, %fd1;
	add.f64 	%fd53, %fd52, %fd1;
	add.f64 	%fd54, %fd53, %fd1;
	add.f64 	%fd55, %fd54, %fd1;
	add.f64 	%fd56, %fd55, %fd1;
	add.f64 	%fd57, %fd56, %fd1;
	add.f64 	%fd58, %fd57, %fd1;
	add.f64 	%fd59, %fd58, %fd1;
	add.f64 	%fd60, %fd59, %fd1;
	add.f64 	%fd61, %fd60, %fd1;
	add.f64 	%fd62, %fd61, %fd1;
	add.f64 	%fd63, %fd62, %fd1;
	add.f64 	%fd64, %fd63, %fd1;
	add.f64 	%fd65, %fd64, %fd1;
	add.f64 	%fd66, %fd65, %fd1;
	add.f64 	%fd67, %fd66, %fd1;
	add.f64 	%fd68, %fd67, %fd1;
	add.f64 	%fd69, %fd68, %fd1;
	add.f64 	%fd70, %fd69, %fd1;
	add.f64 	%fd71, %fd70, %fd1;
	add.f64 	%fd72, %fd71, %fd1;
	add.f64 	%fd73, %fd72, %fd1;
	add.f64 	%fd74, %fd73, %fd1;
	add.f64 	%fd75, %fd74, %fd1;
	add.f64 	%fd76, %fd75, %fd1;
	add.f64 	%fd77, %fd76, %fd1;
	add.f64 	%fd78, %fd77, %fd1;
	add.f64 	%fd79, %fd78, %fd1;
	add.f64 	%fd80, %fd79, %fd1;
	add.f64 	%fd81, %fd80, %fd1;
	add.f64 	%fd82, %fd81, %fd1;
	add.f64 	%fd83, %fd82, %fd1;
	add.f64 	%fd84, %fd83, %fd1;
	add.f64 	%fd85, %fd84, %fd1;
	add.f64 	%fd86, %fd85, %fd1;
	add.f64 	%fd87, %fd86, %fd1;
	add.f64 	%fd88, %fd87, %fd1;
	add.f64 	%fd89, %fd88, %fd1;
	add.f64 	%fd90, %fd89, %fd1;
	add.f64 	%fd91, %fd90, %fd1;
	add.f64 	%fd92, %fd91, %fd1;
	add.f64 	%fd93, %fd92, %fd1;
	add.f64 	%fd94, %fd93, %fd1;
	add.f64 	%fd95, %fd94, %fd1;
	add.f64 	%fd96, %fd95, %fd1;
	add.f64 	%fd97, %fd96, %fd1;
	add.f64 	%fd98, %fd97, %fd1;
	add.f64 	%fd99, %fd98, %fd1;
	add.f64 	%fd100, %fd99, %fd1;
	add.f64 	%fd101, %fd100, %fd1;
	add.f64 	%fd102, %fd101, %fd1;
	add.f64 	%fd103, %fd102, %fd1;
	add.f64 	%fd104, %fd103, %fd1;
	add.f64 	%fd105, %fd104, %fd1;
	add.f64 	%fd106, %fd105, %fd1;
	add.f64 	%fd107, %fd106, %fd1;
	add.f64 	%fd108, %fd107, %fd1;
	add.f64 	%fd109, %fd108, %fd1;
	add.f64 	%fd110, %fd109, %fd1;
	add.f64 	%fd111, %fd110, %fd1;
	add.f64 	%fd116, %fd111, %fd1;
	add.s32 	%r24, %r24, 100;
	setp.ne.s32 	%p5, %r24, %r4;
	@%p5 bra 	$L__BB1_4;
$L__BB1_5:
	setp.eq.s32 	%p6, %r3, 100;
	@%p6 bra 	$L__BB1_8;
	sub.s32 	%r25, %r17, %r10;
$L__BB1_7:
	.pragma "nounroll";
	add.f64 	%fd116, %fd116, %fd1;
	add.s32 	%r25, %r25, 1;
	setp.ne.s32 	%p7, %r25, 0;
	@%p7 bra 	$L__BB1_7;
$L__BB1_8:
	st.global.f64 	[%rd1], %fd116;
$L__BB1_9:
	ret;

}
	// .globl	_Z8kernel_CPdPKdi
.visible .entry _Z8kernel_CPdPKdi(
	.param .u64 .ptr .align 1 _Z8kernel_CPdPKdi_param_0,
	.param .u64 .ptr .align 1 _Z8kernel_CPdPKdi_param_1,
	.param .u32 _Z8kernel_CPdPKdi_param_2
)
{
	.reg .pred 	%p<2>;
	.reg .b32 	%r<12>;
	.reg .b64 	%rd<9>;
	.reg .b64 	%fd<3>;

	ld.param.u64 	%rd1, [_Z8kernel_CPdPKdi_param_0];
	ld.param.u64 	%rd2, [_Z8kernel_CPdPKdi_param_1];
	ld.param.u32 	%r3, [_Z8kernel_CPdPKdi_param_2];
	mov.u32 	%r4, %ctaid.x;
	mov.u32 	%r5, %ntid.x;
	mov.u32 	%r6, %tid.x;
	mad.lo.s32 	%r1, %r4, %r5, %r6;
	shl.b32 	%r7, %r6, 4;
	and.b32  	%r8, %r4, 15;
	or.b32  	%r9, %r7, %r8;
	and.b32  	%r10, %r4, 2147483632;
	mad.lo.s32 	%r2, %r10, %r5, %r9;
	max.s32 	%r11, %r2, %r1;
	setp.ge.s32 	%p1, %r11, %r3;
	@%p1 bra 	$L__BB2_2;
	cvta.to.global.u64 	%rd3, %rd2;
	cvta.to.global.u64 	%rd4, %rd1;
	mul.wide.s32 	%rd5, %r2, 8;
	add.s64 	%rd6, %rd3, %rd5;
	ld.global.f64 	%fd1, [%rd6];
	add.f64 	%fd2, %fd1, %fd1;
	mul.wide.s32 	%rd7, %r1, 8;
	add.s64 	%rd8, %rd4, %rd7;
	st.global.f64 	[%rd8], %fd2;
$L__BB2_2:
	ret;

}
	// .globl	_Z24lltm_cuda_forward_kernelPf
.visible .entry _Z24lltm_cuda_forward_kernelPf(
	.param .u64 .ptr .align 1 _Z24lltm_cuda_forward_kernelPf_param_0
)
{


	ret;

}
	// .globl	_Z6smem_1Pj
.visible .entry _Z6smem_1Pj(
	.param .u64 .ptr .align 1 _Z6smem_1Pj_param_0
)
{
	.reg .pred 	%p<2>;
	.reg .b32 	%r<10>;
	.reg .b64 	%rd<5>;
	// demoted variable
	.shared .align 4 .b8 _ZZ6smem_1PjE4smem[512];
	ld.param.u64 	%rd1, [_Z6smem_1Pj_param_0];
	mov.u32 	%r1, %tid.x;
	shl.b32 	%r2, %r1, 2;
	mov.u32 	%r3, _ZZ6smem_1PjE4smem;
	add.s32 	%r4, %r3, %r2;
	st.shared.u32 	[%r4], %r1;
	st.shared.u32 	[%r4+128], %r1;
	st.shared.u32 	[%r4+256], %r1;
	st.shared.u32 	[%r4+384], %r1;
	bar.sync 	0;
	add.s32 	%r5, %r1, -15;
	setp.gt.u32 	%p1, %r5, 1;
	@%p1 bra 	$L__BB4_2;
	cvta.to.global.u64 	%rd2, %rd1;
	mul.wide.u32 	%rd3, %r1, 16;
	add.s64 	%rd4, %rd2, %rd3;
	ld.shared.v4.u32 	{%r6, %r7, %r8, %r9}, [_ZZ6smem_1PjE4smem+64];
	st.global.v4.u32 	[%rd4], {%r6, %r7, %r8, %r9};
$L__BB4_2:
	ret;

}
	// .globl	_Z6smem_2Pj
.visible .entry _Z6smem_2Pj(
	.param .u64 .ptr .align 1 _Z6smem_2Pj_param_0
)
{
	.reg .pred 	%p<3>;
	.reg .b32 	%r<9>;
	.reg .b64 	%rd<5>;
	// demoted variable
	.shared .align 4 .b8 _ZZ6smem_2PjE4smem[512];
	ld.param.u64 	%rd1, [_Z6smem_2Pj_param_0];
	mov.u32 	%r1, %tid.x;
	shl.b32 	%r2, %r1, 2;
	mov.u32 	%r3, _ZZ6smem_2PjE4smem;
	add.s32 	%r4, %r3, %r2;
	st.shared.u32 	[%r4], %r1;
	st.shared.u32 	[%r4+128], %r1;
	st.shared.u32 	[%r4+256], %r1;
	st.shared.u32 	[%r4+384], %r1;
	bar.sync 	0;
	setp.eq.s32 	%p1, %r1, 15;
	@%p1 bra 	$L__BB5_2;
	setp.ne.s32 	%p2, %r1, 0;
	@%p2 bra 	$L__BB5_3;
$L__BB5_2:
	cvta.to.global.u64 	%rd2, %rd1;
	mul.wide.u32 	%rd3, %r1, 16;
	add.s64 	%rd4, %rd2, %rd3;
	ld.shared.v4.u32 	{%r5, %r6, %r7, %r8}, [_ZZ6smem_2PjE4smem+64];
	st.global.v4.u32 	[%rd4], {%r5, %r6, %r7, %r8};
$L__BB5_3:
	ret;

}
	// .globl	_Z6smem_3Pj
.visible .entry _Z6smem_3Pj(
	.param .u64 .ptr .align 1 _Z6smem_3Pj_param_0
)
{
	.reg .b32 	%r<16>;
	.reg .b64 	%rd<5>;
	// demoted variable
	.shared .align 4 .b8 _ZZ6smem_3PjE4smem[512];
	ld.param.u64 	%rd1, [_Z6smem_3Pj_param_0];
	mov.u32 	%r1, %tid.x;
	shl.b32 	%r2, %r1, 2;
	mov.u32 	%r3, _ZZ6smem_3PjE4smem;
	add.s32 	%r4, %r3, %r2;
	st.shared.u32 	[%r4], %r1;
	st.shared.u32 	[%r4+128], %r1;
	st.shared.u32 	[%r4+256], %r1;
	st.shared.u32 	[%r4+384], %r1;
	cvta.to.global.u64 	%rd2, %rd1;
	bar.sync 	0;
	mul.wide.u32 	%rd3, %r1, 16;
	add.s64 	%rd4, %rd2, %rd3;
	shr.u32 	%r5, %r1, 2;
	and.b32  	%r6, %r5, 254;
	shr.u32 	%r7, %r1, 1;
	and.b32  	%r8, %r7, 1;
	or.b32  	%r9, %r6, %r8;
	shl.b32 	%r10, %r9, 4;
	add.s32 	%r11, %r3, %r10;
	ld.shared.v4.u32 	{%r12, %r13, %r14, %r15}, [%r11];
	st.global.v4.u32 	[%rd4], {%r12, %r13, %r14, %r15};
	ret;

}
	// .globl	_Z6smem_4Pj
.visible .entry _Z6smem_4Pj(
	.param .u64 .ptr .align 1 _Z6smem_4Pj_param_0
)
{
	.reg .pred 	%p<2>;
	.reg .b32 	%r<18>;
	.reg .b64 	%rd<5>;
	// demoted variable
	.shared .align 4 .b8 _ZZ6smem_4PjE4smem[512];
	ld.param.u64 	%rd1, [_Z6smem_4Pj_param_0];
	mov.u32 	%r1, %tid.x;
	shl.b32 	%r2, %r1, 2;
	mov.u32 	%r3, _ZZ6smem_4PjE4smem;
	add.s32 	%r4, %r3, %r2;
	st.shared.u32 	[%r4], %r1;
	st.shared.u32 	[%r4+128], %r1;
	st.shared.u32 	[%r4+256], %r1;
	st.shared.u32 	[%r4+384], %r1;
	bar.sync 	0;
	setp.lt.u32 	%p1, %r1, 16;
	selp.u32 	%r5, 1, 0, %p1;
	shr.u32 	%r6, %r1, %r5;
	selp.b32 	%r7, 2, 254, %p1;
	shr.u32 	%r8, %r1, 2;
	and.b32  	%r9, %r7, %r8;
	and.b32  	%r10, %r6, 1;
	or.b32  	%r11, %r9, %r10;
	cvta.to.global.u64 	%rd2, %rd1;
	mul.wide.u32 	%rd3, %r1, 16;
	add.s64 	%rd4, %rd2, %rd3;
	shl.b32 	%r12, %r11, 4;
	add.s32 	%r13, %r3, %r12;
	ld.shared.v4.u32 	{%r14, %r15, %r16, %r17}, [%r13];
	st.global.v4.u32 	[%rd4], {%r14, %r15, %r16, %r17};
	ret;

}
	// .globl	_Z6smem_5Pj
.visible .entry _Z6smem_5Pj(
	.param .u64 .ptr .align 1 _Z6smem_5Pj_param_0
)
{
	.reg .b32 	%r<19>;
	.reg .b64 	%rd<5>;
	// demoted variable
	.shared .align 4 .b8 _ZZ6smem_5PjE4smem[512];
	ld.param.u64 	%rd1, [_Z6smem_5Pj_param_0];
	mov.u32 	%r1, %tid.x;
	shl.b32 	%r2, %r1, 2;
	mov.u32 	%r3, _ZZ6smem_5PjE4smem;
	add.s32 	%r4, %r3, %r2;
	st.shared.u32 	[%r4], %r1;
	st.shared.u32 	[%r4+128], %r1;
	st.shared.u32 	[%r4+256], %r1;
	st.shared.u32 	[%r4+384], %r1;
	cvta.to.global.u64 	%rd2, %rd1;
	bar.sync 	0;
	shr.u32 	%r5, %r1, 2;
	and.b32  	%r6, %r5, 252;
	shr.u32 	%r7, %r1, 3;
	and.b32  	%r8, %r7, 1;
	or.b32  	%r9, %r6, %r8;
	shl.b32 	%r10, %r1, 1;
	and.b32  	%r11, %r10, 8;
	add.s32 	%r12, %r9, %r11;
	mul.wide.u32 	%rd3, %r1, 16;
	add.s64 	%rd4, %rd2, %rd3;
	shl.b32 	%r13, %r12, 4;
	add.s32 	%r14, %r3, %r13;
	ld.shared.v4.u32 	{%r15, %r16, %r17, %r18}, [%r14];
	st.global.v4.u32 	[%rd4], {%r15, %r16, %r17, %r18};
	ret;

}


// ===== COMPILED SASS (sm_100) =====

	.target	sm_100

	.elftype	@"ET_EXEC"


//--------------------- .note.nv.tkinfo           --------------------------
	.section	.note.nv.tkinfo,"",@"SHT_NOTE"
	.sectionflags	@"SHF_NOTE_NV_TKINFO"
	.tkinfo
        /*0018*/ 	.word	0x00000002
        /*0030*/ 	.string	""
        /*0030*/ 	.string	"ptxas"
        /*0030*/ 	.string	"Cuda compilation tools, release 13.0, V13.0.88"
        /*0030*/ 	.string	"Build cuda_13.0.r13.0/compiler.36424714_0"
        /*0030*/ 	.string	"-arch sm_100 -m 64 "



//--------------------- .note.nv.cuinfo           --------------------------
	.section	.note.nv.cuinfo,"",@"SHT_NOTE"
	.sectionflags	@"SHF_NOTE_NV_CUINFO"
        /*0018*/ 	.short	0x0002
        /*001a*/ 	.short	0x0064
        /*001c*/ 	.short	0x0082
	.zero		2


//--------------------- .nv.info                  --------------------------
	.section	.nv.info,"",@"SHT_CUDA_INFO"
	.align	4


	//----- nvinfo : EIATTR_REGCOUNT
	.align		4
        /*0000*/ 	.byte	0x04, 0x2f
        /*0002*/ 	.short	(.L_1 - .L_0)
	.align		4
.L_0:
        /*0004*/ 	.word	index@(_Z8kernel_APdii)
        /*0008*/ 	.word	0x0000000a


	//----- nvinfo : EIATTR_FRAME_SIZE
	.align		4
.L_1:
        /*000c*/ 	.byte	0x04, 0x11
        /*000e*/ 	.short	(.L_3 - .L_2)
	.align		4
.L_2:
        /*0010*/ 	.word	index@(_Z8kernel_APdii)
        /*0014*/ 	.word	0x00000000


	//----- nvinfo : EIATTR_REGCOUNT
	.align		4
.L_3:
        /*0018*/ 	.byte	0x04, 0x2f
        /*001a*/ 	.short	(.L_5 - .L_4)
	.align		4
.L_4:
        /*001c*/ 	.word	index@(_Z8kernel_BPdii)
        /*0020*/ 	.word	0x0000000a


	//----- nvinfo : EIATTR_FRAME_SIZE
	.align		4
.L_5:
        /*0024*/ 	.byte	0x04, 0x11
        /*0026*/ 	.short	(.L_7 - .L_6)
	.align		4
.L_6:
        /*0028*/ 	.word	index@(_Z8kernel_BPdii)
        /*002c*/ 	.word	0x00000000


	//----- nvinfo : EIATTR_REGCOUNT
	.align		4
.L_7:
        /*0030*/ 	.byte	0x04, 0x2f
        /*0032*/ 	.short	(.L_9 - .L_8)
	.align		4
.L_8:
        /*0034*/ 	.word	index@(_Z8kernel_CPdPKdi)
        /*0038*/ 	.word	0x0000000c


	//----- nvinfo : EIATTR_FRAME_SIZE
	.align		4
.L_9:
        /*003c*/ 	.byte	0x04, 0x11
        /*003e*/ 	.short	(.L_11 - .L_10)
	.align		4
.L_10:
        /*0040*/ 	.word	index@(_Z8kernel_CPdPKdi)
        /*0044*/ 	.word	0x00000000


	//----- nvinfo : EIATTR_REGCOUNT
	.align		4
.L_11:
        /*0048*/ 	.byte	0x04, 0x2f
        /*004a*/ 	.short	(.L_13 - .L_12)
	.align		4
.L_12:
        /*004c*/ 	.word	index@(_Z24lltm_cuda_forward_kernelPf)
        /*0050*/ 	.word	0x00000004


	//----- nvinfo : EIATTR_FRAME_SIZE
	.align		4
.L_13:
        /*0054*/ 	.byte	0x04, 0x11
        /*0056*/ 	.short	(.L_15 - .L_14)
	.align		4
.L_14:
        /*0058*/ 	.word	index@(_Z24lltm_cuda_forward_kernelPf)
        /*005c*/ 	.word	0x00000000


	//----- nvinfo : EIATTR_REGCOUNT
	.align		4
.L_15:
        /*0060*/ 	.byte	0x04, 0x2f
        /*0062*/ 	.short	(.L_17 - .L_16)
	.align		4
.L_16:
        /*0064*/ 	.word	index@(_Z6smem_1Pj)
        /*0068*/ 	.word	0x0000000c


	//----- nvinfo : EIATTR_FRAME_SIZE
	.align		4
.L_17:
        /*006c*/ 	.byte	0x04, 0x11
        /*006e*/ 	.short	(.L_19 - .L_18)
	.align		4
.L_18:
        /*0070*/ 	.word	index@(_Z6smem_1Pj)
        /*0074*/ 	.word	0x00000000


	//----- nvinfo : EIATTR_REGCOUNT
	.align		4
.L_19:
        /*0078*/ 	.byte	0x04, 0x2f
        /*007a*/ 	.short	(.L_21 - .L_20)
	.align		4
.L_20:
        /*007c*/ 	.word	index@(_Z6smem_2Pj)
        /*0080*/ 	.word	0x0000000c


	//----- nvinfo : EIATTR_FRAME_SIZE
	.align		4
.L_21:
        /*0084*/ 	.byte	0x04, 0x11
        /*0086*/ 	.short	(.L_23 - .L_22)
	.align		4
.L_22:
        /*0088*/ 	.word	index@(_Z6smem_2Pj)
        /*008c*/ 	.word	0x00000000


	//----- nvinfo : EIATTR_REGCOUNT
	.align		4
.L_23:
        /*0090*/ 	.byte	0x04, 0x2f
        /*0092*/ 	.short	(.L_25 - .L_24)
	.align		4
.L_24:
        /*0094*/ 	.word	index@(_Z6smem_3Pj)
        /*0098*/ 	.word	0x0000000c


	//----- nvinfo : EIATTR_FRAME_SIZE
	.align		4
.L_25:
        /*009c*/ 	.byte	0x04, 0x11
        /*009e*/ 	.short	(.L_27 - .L_26)
	.align		4
.L_26:
        /*00a0*/ 	.word	index@(_Z6smem_3Pj)
        /*00a4*/ 	.word	0x00000000


	//----- nvinfo : EIATTR_REGCOUNT
	.align		4
.L_27:
        /*00a8*/ 	.byte	0x04, 0x2f
        /*00aa*/ 	.short	(.L_29 - .L_28)
	.align		4
.L_28:
        /*00ac*/ 	.word	index@(_Z6smem_4Pj)
        /*00b0*/ 	.word	0x0000000c


	//----- nvinfo : EIATTR_FRAME_SIZE
	.align		4
.L_29:
        /*00b4*/ 	.byte	0x04, 0x11
        /*00b6*/ 	.short	(.L_31 - .L_30)
	.align		4
.L_30:
        /*00b8*/ 	.word	index@(_Z6smem_4Pj)
        /*00bc*/ 	.word	0x00000000


	//----- nvinfo : EIATTR_REGCOUNT
	.align		4
.L_31:
        /*00c0*/ 	.byte	0x04, 0x2f
        /*00c2*/ 	.short	(.L_33 - .L_32)
	.align		4
.L_32:
        /*00c4*/ 	.word	index@(_Z6smem_5Pj)
        /*00c8*/ 	.word	0x0000000c


	//----- nvinfo : EIATTR_FRAME_SIZE
	.align		4
.L_33:
        /*00cc*/ 	.byte	0x04, 0x11
        /*00ce*/ 	.short	(.L_35 - .L_34)
	.align		4
.L_34:
        /*00d0*/ 	.word	index@(_Z6smem_5Pj)
        /*00d4*/ 	.word	0x00000000


	//----- nvinfo : EIATTR_MIN_STACK_SIZE
	.align		4
.L_35:
        /*00d8*/ 	.byte	0x04, 0x12
        /*00da*/ 	.short	(.L_37 - .L_36)
	.align		4
.L_36:
        /*00dc*/ 	.word	index@(_Z6smem_5Pj)
        /*00e0*/ 	.word	0x00000000


	//----- nvinfo : EIATTR_MIN_STACK_SIZE
	.align		4
.L_37:
        /*00e4*/ 	.byte	0x04, 0x12
        /*00e6*/ 	.short	(.L_39 - .L_38)
	.align		4
.L_38:
        /*00e8*/ 	.word	index@(_Z6smem_4Pj)
        /*00ec*/ 	.word	0x00000000


	//----- nvinfo : EIATTR_MIN_STACK_SIZE
	.align		4
.L_39:
        /*00f0*/ 	.byte	0x04, 0x12
        /*00f2*/ 	.short	(.L_41 - .L_40)
	.align		4
.L_40:
        /*00f4*/ 	.word	index@(_Z6smem_3Pj)
        /*00f8*/ 	.word	0x00000000


	//----- nvinfo : EIATTR_MIN_STACK_SIZE
	.align		4
.L_41:
        /*00fc*/ 	.byte	0x04, 0x12
        /*00fe*/ 	.short	(.L_43 - .L_42)
	.align		4
.L_42:
        /*0100*/ 	.word	index@(_Z6smem_2Pj)
        /*0104*/ 	.word	0x00000000


	//----- nvinfo : EIATTR_MIN_STACK_SIZE
	.align		4
.L_43:
        /*0108*/ 	.byte	0x04, 0x12
        /*010a*/ 	.short	(.L_45 - .L_44)
	.align		4
.L_44:
        /*010c*/ 	.word	index@(_Z6smem_1Pj)
        /*0110*/ 	.word	0x00000000


	//----- nvinfo : EIATTR_MIN_STACK_SIZE
	.align		4
.L_45:
        /*0114*/ 	.byte	0x04, 0x12
        /*0116*/ 	.short	(.L_47 - .L_46)
	.align		4
.L_46:
        /*0118*/ 	.word	index@(_Z24lltm_cuda_forward_kernelPf)
        /*011c*/ 	.word	0x00000000


	//----- nvinfo : EIATTR_MIN_STACK_SIZE
	.align		4
.L_47:
        /*0120*/ 	.byte	0x04, 0x12
        /*0122*/ 	.short	(.L_49 - .L_48)
	.align		4
.L_48:
        /*0124*/ 	.word	index@(_Z8kernel_CPdPKdi)
        /*0128*/ 	.word	0x00000000


	//----- nvinfo : EIATTR_MIN_STACK_SIZE
	.align		4
.L_49:
        /*012c*/ 	.byte	0x04, 0x12
        /*012e*/ 	.short	(.L_51 - .L_50)
	.align		4
.L_50:
        /*0130*/ 	.word	index@(_Z8kernel_BPdii)
        /*0134*/ 	.word	0x00000000


	//----- nvinfo : EIATTR_MIN_STACK_SIZE
	.align		4
.L_51:
        /*0138*/ 	.byte	0x04, 0x12
        /*013a*/ 	.short	(.L_53 - .L_52)
	.align		4
.L_52:
        /*013c*/ 	.word	index@(_Z8kernel_APdii)
        /*0140*/ 	.word	0x00000000
.L_53:


//--------------------- .nv.compat                --------------------------
	.section	.nv.compat,"",@"SHT_CUDA_COMPAT_INFO"
	.align	4
        /*0000*/ 	.byte	0x02, 0x09, 0x00, 0x00, 0x02, 0x02, 0x01, 0x00, 0x02, 0x05, 0x05, 0x00, 0x03, 0x07, 0x01, 0x01
        /*0010*/ 	.byte	0x02, 0x03, 0x00, 0x00, 0x02, 0x06, 0x01, 0x00, 0x04, 0x0b, 0x08, 0x00, 0x01, 0x00, 0x00, 0x00
        /*0020*/ 	.byte	0x00, 0x00, 0x00, 0x00


//--------------------- .nv.info._Z6smem_5Pj      --------------------------
	.section	.nv.info._Z6smem_5Pj,"",@"SHT_CUDA_INFO"
	.sectionflags	@""
	.align	4


	//----- nvinfo : EIATTR_CUDA_API_VERSION
	.align		4
        /*0000*/ 	.byte	0x04, 0x37
        /*0002*/ 	.short	(.L_55 - .L_54)
.L_54:
        /*0004*/ 	.word	0x00000082


	//----- nvinfo : EIATTR_KPARAM_INFO
	.align		4
.L_55:
        /*0008*/ 	.byte	0x04, 0x17
        /*000a*/ 	.short	(.L_57 - .L_56)
.L_56:
        /*000c*/ 	.word	0x00000000
        /*0010*/ 	.short	0x0000
        /*0012*/ 	.short	0x0000
        /*0014*/ 	.byte	0x00, 0xf5, 0x21, 0x00


	//----- nvinfo : EIATTR_SPARSE_MMA_MASK
	.align		4
.L_57:
        /*0018*/ 	.byte	0x03, 0x50
        /*001a*/ 	.short	0x0000


	//----- nvinfo : EIATTR_MAXREG_COUNT
	.align		4
        /*001c*/ 	.byte	0x03, 0x1b
        /*001e*/ 	.short	0x00ff


	//----- nvinfo : EIATTR_NUM_BARRIERS
	.align		4
        /*0020*/ 	.byte	0x02, 0x4c
        /*0022*/ 	.byte	0x01
	.zero		1


	//----- nvinfo : EIATTR_MERCURY_ISA_VERSION
	.align		4
        /*0024*/ 	.byte	0x03, 0x5f
        /*0026*/ 	.short	0x0101


	//----- nvinfo : EIATTR_VRC_CTA_INIT_COUNT
	.align		4
        /*0028*/ 	.byte	0x02, 0x4a
	.zero		1
	.zero		1


	//----- nvinfo : EIATTR_EXIT_INSTR_OFFSETS
	.align		4
        /*002c*/ 	.byte	0x04, 0x1c
        /*002e*/ 	.short	(.L_59 - .L_58)


	//   ....[0]....
.L_58:
        /*0030*/ 	.word	0x00000180


	//----- nvinfo : EIATTR_CBANK_PARAM_SIZE
	.align		4
.L_59:
        /*0034*/ 	.byte	0x03, 0x19
        /*0036*/ 	.short	0x0008


	//----- nvinfo : EIATTR_PARAM_CBANK
	.align		4
        /*0038*/ 	.byte	0x04, 0x0a
        /*003a*/ 	.short	(.L_61 - .L_60)
	.align		4
.L_60:
        /*003c*/ 	.word	index@(.nv.constant0._Z6smem_5Pj)
        /*0040*/ 	.short	0x0380
        /*0042*/ 	.short	0x0008


	//----- nvinfo : EIATTR_SW_WAR
	.align		4
.L_61:
        /*0044*/ 	.byte	0x04, 0x36
        /*0046*/ 	.short	(.L_63 - .L_62)
.L_62:
        /*0048*/ 	.word	0x00000008
.L_63:


//--------------------- .nv.info._Z6smem_4Pj      --------------------------
	.section	.nv.info._Z6smem_4Pj,"",@"SHT_CUDA_INFO"
	.sectionflags	@""
	.align	4


	//----- nvinfo : EIATTR_CUDA_API_VERSION
	.align		4
        /*0000*/ 	.byte	0x04, 0x37
        /*0002*/ 	.short	(.L_65 - .L_64)
.L_64:
        /*0004*/ 	.word	0x00000082


	//----- nvinfo : EIATTR_KPARAM_INFO
	.align		4
.L_65:
        /*0008*/ 	.byte	0x04, 0x17
        /*000a*/ 	.short	(.L_67 - .L_66)
.L_66:
        /*000c*/ 	.word	0x00000000
        /*0010*/ 	.short	0x0000
        /*0012*/ 	.short	0x0000
        /*0014*/ 	.byte	0x00, 0xf5, 0x21, 0x00


	//----- nvinfo : EIATTR_SPARSE_MMA_MASK
	.align		4
.L_67:
        /*0018*/ 	.byte	0x03, 0x50
        /*001a*/ 	.short	0x0000


	//----- nvinfo : EIATTR_MAXREG_COUNT
	.align		4
        /*001c*/ 	.byte	0x03, 0x1b
        /*001e*/ 	.short	0x00ff


	//----- nvinfo : EIATTR_NUM_BARRIERS
	.align		4
        /*0020*/ 	.byte	0x02, 0x4c
        /*0022*/ 	.byte	0x01
	.zero		1


	//----- nvinfo : EIATTR_MERCURY_ISA_VERSION
	.align		4
        /*0024*/ 	.byte	0x03, 0x5f
        /*0026*/ 	.short	0x0101


	//----- nvinfo : EIATTR_VRC_CTA_INIT_COUNT
	.align		4
        /*0028*/ 	.byte	0x02, 0x4a
	.zero		1
	.zero		1


	//----- nvinfo : EIATTR_EXIT_INSTR_OFFSETS
	.align		4
        /*002c*/ 	.byte	0x04, 0x1c
        /*002e*/ 	.short	(.L_69 - .L_68)


	//   ....[0]....
.L_68:
        /*0030*/ 	.word	0x00000190


	//----- nvinfo : EIATTR_CBANK_PARAM_SIZE
	.align		4
.L_69:
        /*0034*/ 	.byte	0x03, 0x19
        /*0036*/ 	.short	0x0008


	//----- nvinfo : EIATTR_PARAM_CBANK
	.align		4
        /*0038*/ 	.byte	0x04, 0x0a
        /*003a*/ 	.short	(.L_71 - .L_70)
	.align		4
.L_70:
        /*003c*/ 	.word	index@(.nv.constant0._Z6smem_4Pj)
        /*0040*/ 	.short	0x0380
        /*0042*/ 	.short	0x0008


	//----- nvinfo : EIATTR_SW_WAR
	.align		4
.L_71:
        /*0044*/ 	.byte	0x04, 0x36
        /*0046*/ 	.short	(.L_73 - .L_72)
.L_72:
        /*0048*/ 	.word	0x00000008
.L_73:


//--------------------- .nv.info._Z6smem_3Pj      --------------------------
	.section	.nv.info._Z6smem_3Pj,"",@"SHT_CUDA_INFO"
	.sectionflags	@""
	.align	4


	//----- nvinfo : EIATTR_CUDA_API_VERSION
	.align		4
        /*0000*/ 	.byte	0x04, 0x37
        /*0002*/ 	.short	(.L_75 - .L_74)
.L_74:
        /*0004*/ 	.word	0x00000082


	//----- nvinfo : EIATTR_KPARAM_INFO
	.align		4
.L_75:
        /*0008*/ 	.byte	0x04, 0x17
        /*000a*/ 	.short	(.L_77 - .L_76)
.L_76:
        /*000c*/ 	.word	0x00000000
        /*0010*/ 	.short	0x0000
        /*0012*/ 	.short	0x0000
        /*0014*/ 	.byte	0x00, 0xf5, 0x21, 0x00


	//----- nvinfo : EIATTR_SPARSE_MMA_MASK
	.align		4
.L_77:
        /*0018*/ 	.byte	0x03, 0x50
        /*001a*/ 	.short	0x0000


	//----- nvinfo : EIATTR_MAXREG_COUNT
	.align		4
        /*001c*/ 	.byte	0x03, 0x1b
        /*001e*/ 	.short	0x00ff


	//----- nvinfo : EIATTR_NUM_BARRIERS
	.align		4
        /*0020*/ 	.byte	0x02, 0x4c
        /*0022*/ 	.byte	0x01
	.zero		1


	//----- nvinfo : EIATTR_MERCURY_ISA_VERSION
	.align		4
        /*0024*/ 	.byte	0x03, 0x5f
        /*0026*/ 	.short	0x0101


	//----- nvinfo : EIATTR_VRC_CTA_INIT_COUNT
	.align		4
        /*0028*/ 	.byte	0x02, 0x4a
	.zero		1
	.zero		1


	//----- nvinfo : EIATTR_EXIT_INSTR_OFFSETS
	.align		4
        /*002c*/ 	.byte	0x04, 0x1c
        /*002e*/ 	.short	(.L_79 - .L_78)


	//   ....[0]....
.L_78:
        /*0030*/ 	.word	0x00000150


	//----- nvinfo : EIATTR_CBANK_PARAM_SIZE
	.align		4
.L_79:
        /*0034*/ 	.byte	0x03, 0x19
        /*0036*/ 	.short	0x0008


	//----- nvinfo : EIATTR_PARAM_CBANK
	.align		4
        /*0038*/ 	.byte	0x04, 0x0a
        /*003a*/ 	.short	(.L_81 - .L_80)
	.align		4
.L_80:
        /*003c*/ 	.word	index@(.nv.constant0._Z6smem_3Pj)
        /*0040*/ 	.short	0x0380
        /*0042*/ 	.short	0x0008


	//----- nvinfo : EIATTR_SW_WAR
	.align		4
.L_81:
        /*0044*/ 	.byte	0x04, 0x36
        /*0046*/ 	.short	(.L_83 - .L_82)
.L_82:
        /*0048*/ 	.word	0x00000008
.L_83:


//--------------------- .nv.info._Z6smem_2Pj      --------------------------
	.section	.nv.info._Z6smem_2Pj,"",@"SHT_CUDA_INFO"
	.sectionflags	@""
	.align	4


	//----- nvinfo : EIATTR_CUDA_API_VERSION
	.align		4
        /*0000*/ 	.byte	0x04, 0x37
        /*0002*/ 	.short	(.L_85 - .L_84)
.L_84:
        /*0004*/ 	.word	0x00000082


	//----- nvinfo : EIATTR_KPARAM_INFO
	.align		4
.L_85:
        /*0008*/ 	.byte	0x04, 0x17
        /*000a*/ 	.short	(.L_87 - .L_86)
.L_86:
        /*000c*/ 	.word	0x00000000
        /*0010*/ 	.short	0x0000
        /*0012*/ 	.short	0x0000
        /*0014*/ 	.byte	0x00, 0xf5, 0x21, 0x00


	//----- nvinfo : EIATTR_SPARSE_MMA_MASK
	.align		4
.L_87:
        /*0018*/ 	.byte	0x03, 0x50
        /*001a*/ 	.short	0x0000


	//----- nvinfo : EIATTR_MAXREG_COUNT
	.align		4
        /*001c*/ 	.byte	0x03, 0x1b
        /*001e*/ 	.short	0x00ff


	//----- nvinfo : EIATTR_NUM_BARRIERS
	.align		4
        /*0020*/ 	.byte	0x02, 0x4c
        /*0022*/ 	.byte	0x01
	.zero		1


	//----- nvinfo : EIATTR_MERCURY_ISA_VERSION
	.align		4
        /*0024*/ 	.byte	0x03, 0x5f
        /*0026*/ 	.short	0x0101


	//----- nvinfo : EIATTR_VRC_CTA_INIT_COUNT
	.align		4
        /*0028*/ 	.byte	0x02, 0x4a
	.zero		1
	.zero		1


	//----- nvinfo : EIATTR_EXIT_INSTR_OFFSETS
	.align		4
        /*002c*/ 	.byte	0x04, 0x1c
        /*002e*/ 	.short	(.L_89 - .L_88)


	//   ....[0]....
.L_88:
        /*0030*/ 	.word	0x00000100


	//   ....[1]....
        /*0034*/ 	.word	0x00000160


	//----- nvinfo : EIATTR_CRS_STACK_SIZE
	.align		4
.L_89:
        /*0038*/ 	.byte	0x04, 0x1e
        /*003a*/ 	.short	(.L_91 - .L_90)
.L_90:
        /*003c*/ 	.word	0x00000000


	//----- nvinfo : EIATTR_CBANK_PARAM_SIZE
	.align		4
.L_91:
        /*0040*/ 	.byte	0x03, 0x19
        /*0042*/ 	.short	0x0008


	//----- nvinfo : EIATTR_PARAM_CBANK
	.align		4
        /*0044*/ 	.byte	0x04, 0x0a
        /*0046*/ 	.short	(.L_93 - .L_92)
	.align		4
.L_92:
        /*0048*/ 	.word	index@(.nv.constant0._Z6smem_2Pj)
        /*004c*/ 	.short	0x0380
        /*004e*/ 	.short	0x0008


	//----- nvinfo : EIATTR_SW_WAR
	.align		4
.L_93:
        /*0050*/ 	.byte	0x04, 0x36
        /*0052*/ 	.short	(.L_95 - .L_94)
.L_94:
        /*0054*/ 	.word	0x00000008
.L_95:


//--------------------- .nv.info._Z6smem_1Pj      --------------------------
	.section	.nv.info._Z6smem_1Pj,"",@"SHT_CUDA_INFO"
	.sectionflags	@""
	.align	4


	//----- nvinfo : EIATTR_CUDA_API_VERSION
	.align		4
        /*0000*/ 	.byte	0x04, 0x37
        /*0002*/ 	.short	(.L_97 - .L_96)
.L_96:
        /*0004*/ 	.word	0x00000082


	//----- nvinfo : EIATTR_KPARAM_INFO
	.align		4
.L_97:
        /*0008*/ 	.byte	0x04, 0x17
        /*000a*/ 	.short	(.L_99 - .L_98)
.L_98:
        /*000c*/ 	.word	0x00000000
        /*0010*/ 	.short	0x0000
        /*0012*/ 	.short	0x0000
        /*0014*/ 	.byte	0x00, 0xf5, 0x21, 0x00


	//----- nvinfo : EIATTR_SPARSE_MMA_MASK
	.align		4
.L_99:
        /*0018*/ 	.byte	0x03, 0x50
        /*001a*/ 	.short	0x0000


	//----- nvinfo : EIATTR_MAXREG_COUNT
	.align		4
        /*001c*/ 	.byte	0x03, 0x1b
        /*001e*/ 	.short	0x00ff


	//----- nvinfo : EIATTR_NUM_BARRIERS
	.align		4
        /*0020*/ 	.byte	0x02, 0x4c
        /*0022*/ 	.byte	0x01
	.zero		1


	//----- nvinfo : EIATTR_MERCURY_ISA_VERSION
	.align		4
        /*0024*/ 	.byte	0x03, 0x5f
        /*0026*/ 	.short	0x0101


	//----- nvinfo : EIATTR_VRC_CTA_INIT_COUNT
	.align		4
        /*0028*/ 	.byte	0x02, 0x4a
	.zero		1
	.zero		1


	//----- nvinfo : EIATTR_EXIT_INSTR_OFFSETS
	.align		4
        /*002c*/ 	.byte	0x04, 0x1c
        /*002e*/ 	.short	(.L_101 - .L_100)


	//   ....[0]....
.L_100:
        /*0030*/ 	.word	0x000000d0


	//   ....[1]....
        /*0034*/ 	.word	0x00000130


	//----- nvinfo : EIATTR_CBANK_PARAM_SIZE
	.align		4
.L_101:
        /*0038*/ 	.byte	0x03, 0x19
        /*003a*/ 	.short	0x0008


	//----- nvinfo : EIATTR_PARAM_CBANK
	.align		4
        /*003c*/ 	.byte	0x04, 0x0a
        /*003e*/ 	.short	(.L_103 - .L_102)
	.align		4
.L_102:
        /*0040*/ 	.word	index@(.nv.constant0._Z6smem_1Pj)
        /*0044*/ 	.short	0x0380
        /*0046*/ 	.short	0x0008


	//----- nvinfo : EIATTR_SW_WAR
	.align		4
.L_103:
        /*0048*/ 	.byte	0x04, 0x36
        /*004a*/ 	.short	(.L_105 - .L_104)
.L_104:
        /*004c*/ 	.word	0x00000008
.L_105:


//--------------------- .nv.info._Z24lltm_cuda_forward_kernelPf --------------------------
	.section	.nv.info._Z24lltm_cuda_forward_kernelPf,"",@"SHT_CUDA_INFO"
	.sectionflags	@""
	.align	4


	//----- nvinfo : EIATTR_CUDA_API_VERSION
	.align		4
        /*0000*/ 	.byte	0x04, 0x37
        /*0002*/ 	.short	(.L_107 - .L_106)
.L_106:
        /*0004*/ 	.word	0x00000082


	//----- nvinfo : EIATTR_KPARAM_INFO
	.align		4
.L_107:
        /*0008*/ 	.byte	0x04, 0x17
        /*000a*/ 	.short	(.L_109 - .L_108)
.L_108:
        /*000c*/ 	.word	0x00000000
        /*0010*/ 	.short	0x0000
        /*0012*/ 	.short	0x0000
        /*0014*/ 	.byte	0x00, 0xf5, 0x21, 0x00


	//----- nvinfo : EIATTR_SPARSE_MMA_MASK
	.align		4
.L_109:
        /*0018*/ 	.byte	0x03, 0x50
        /*001a*/ 	.short	0x0000


	//----- nvinfo : EIATTR_MAXREG_COUNT
	.align		4
        /*001c*/ 	.byte	0x03, 0x1b
        /*001e*/ 	.short	0x00ff


	//----- nvinfo : EIATTR_MERCURY_ISA_VERSION
	.align		4
        /*0020*/ 	.byte	0x03, 0x5f
        /*0022*/ 	.short	0x0101


	//----- nvinfo : EIATTR_VRC_CTA_INIT_COUNT
	.align		4
        /*0024*/ 	.byte	0x02, 0x4a
	.zero		1
	.zero		1


	//----- nvinfo : EIATTR_EXIT_INSTR_OFFSETS
	.align		4
        /*0028*/ 	.byte	0x04, 0x1c
        /*002a*/ 	.short	(.L_111 - .L_110)


	//   ....[0]....
.L_110:
        /*002c*/ 	.word	0x00000010


	//----- nvinfo : EIATTR_CBANK_PARAM_SIZE
	.align		4
.L_111:
        /*0030*/ 	.byte	0x03, 0x19
        /*0032*/ 	.short	0x0008


	//----- nvinfo : EIATTR_PARAM_CBANK
	.align		4
        /*0034*/ 	.byte	0x04, 0x0a
        /*0036*/ 	.short	(.L_113 - .L_112)
	.align		4
.L_112:
        /*0038*/ 	.word	index@(.nv.constant0._Z24lltm_cuda_forward_kernelPf)
        /*003c*/ 	.short	0x0380
        /*003e*/ 	.short	0x0008


	//----- nvinfo : EIATTR_SW_WAR
	.align		4
.L_113:
        /*0040*/ 	.byte	0x04, 0x36
        /*0042*/ 	.short	(.L_115 - .L_114)
.L_114:
        /*0044*/ 	.word	0x00000008
.L_115:


//--------------------- .nv.info._Z8kernel_CPdPKdi --------------------------
	.section	.nv.info._Z8kernel_CPdPKdi,"",@"SHT_CUDA_INFO"
	.sectionflags	@""
	.align	4


	//----- nvinfo : EIATTR_CUDA_API_VERSION
	.align		4
        /*0000*/ 	.byte	0x04, 0x37
        /*0002*/ 	.short	(.L_117 - .L_116)
.L_116:
        /*0004*/ 	.word	0x00000082


	//----- nvinfo : EIATTR_KPARAM_INFO
	.align		4
.L_117:
        /*0008*/ 	.byte	0x04, 0x17
        /*000a*/ 	.short	(.L_119 - .L_118)
.L_118:
        /*000c*/ 	.word	0x00000000
        /*0010*/ 	.short	0x0002
        /*0012*/ 	.short	0x0010
        /*0014*/ 	.byte	0x00, 0xf0, 0x11, 0x00


	//----- nvinfo : EIATTR_KPARAM_INFO
	.align		4
.L_119:
        /*0018*/ 	.byte	0x04, 0x17
        /*001a*/ 	.short	(.L_121 - .L_120)
.L_120:
        /*001c*/ 	.word	0x00000000
        /*0020*/ 	.short	0x0001
        /*0022*/ 	.short	0x0008
        /*0024*/ 	.byte	0x00, 0xf5, 0x21, 0x00


	//----- nvinfo : EIATTR_KPARAM_INFO
	.align		4
.L_121:
        /*0028*/ 	.byte	0x04, 0x17
        /*002a*/ 	.short	(.L_123 - .L_122)
.L_122:
        /*002c*/ 	.word	0x00000000
        /*0030*/ 	.short	0x0000
        /*0032*/ 	.short	0x0000
        /*0034*/ 	.byte	0x00, 0xf5, 0x21, 0x00


	//----- nvinfo : EIATTR_SPARSE_MMA_MASK
	.align		4
.L_123:
        /*0038*/ 	.byte	0x03, 0x50
        /*003a*/ 	.short	0x0000


	//----- nvinfo : EIATTR_MAXREG_COUNT
	.align		4
        /*003c*/ 	.byte	0x03, 0x1b
        /*003e*/ 	.short	0x00ff


	//----- nvinfo : EIATTR_MERCURY_ISA_VERSION
	.align		4
        /*0040*/ 	.byte	0x03, 0x5f
        /*0042*/ 	.short	0x0101


	//----- nvinfo : EIATTR_VRC_CTA_INIT_COUNT
	.align		4
        /*0044*/ 	.byte	0x02, 0x4a
	.zero		1
	.zero		1


	//----- nvinfo : EIATTR_EXIT_INSTR_OFFSETS
	.align		4
        /*0048*/ 	.byte	0x04, 0x1c
        /*004a*/ 	.short	(.L_125 - .L_124)


	//   ....[0]....
.L_124:
        /*004c*/ 	.word	0x000000c0


	//   ....[1]....
        /*0050*/ 	.word	0x00000150


	//----- nvinfo : EIATTR_CBANK_PARAM_SIZE
	.align		4
.L_125:
        /*0054*/ 	.byte	0x03, 0x19
        /*0056*/ 	.short	0x0014


	//----- nvinfo : EIATTR_PARAM_CBANK
	.align		4
        /*0058*/ 	.byte	0x04, 0x0a
        /*005a*/ 	.short	(.L_127 - .L_126)
	.align		4
.L_126:
        /*005c*/ 	.word	index@(.nv.constant0._Z8kernel_CPdPKdi)
        /*0060*/ 	.short	0x0380
        /*0062*/ 	.short	0x0014


	//----- nvinfo : EIATTR_SW_WAR
	.align		4
.L_127:
        /*0064*/ 	.byte	0x04, 0x36
        /*0066*/ 	.short	(.L_129 - .L_128)
.L_128:
        /*0068*/ 	.word	0x00000008
.L_129:


//--------------------- .nv.info._Z8kernel_BPdii  --------------------------
	.section	.nv.info._Z8kernel_BPdii,"",@"SHT_CUDA_INFO"
	.sectionflags	@""
	.align	4


	//----- nvinfo : EIATTR_CUDA_API_VERSION
	.align		4
        /*0000*/ 	.byte	0x04, 0x37
        /*0002*/ 	.short	(.L_131 - .L_130)
.L_130:
        /*0004*/ 	.word	0x00000082


	//----- nvinfo : EIATTR_KPARAM_INFO
	.align		4
.L_131:
        /*0008*/ 	.byte	0x04, 0x17
        /*000a*/ 	.short	(.L_133 - .L_132)
.L_132:
        /*000c*/ 	.word	0x00000000
        /*0010*/ 	.short	0x0002
        /*0012*/ 	.short	0x000c
        /*0014*/ 	.byte	0x00, 0xf0, 0x11, 0x00


	//----- nvinfo : EIATTR_KPARAM_INFO
	.align		4
.L_133:
        /*0018*/ 	.byte	0x04, 0x17
        /*001a*/ 	.short	(.L_135 - .L_134)
.L_134:
        /*001c*/ 	.word	0x00000000
        /*0020*/ 	.short	0x0001
        /*0022*/ 	.short	0x0008
        /*0024*/ 	.byte	0x00, 0xf0, 0x11, 0x00


	//----- nvinfo : EIATTR_KPARAM_INFO
	.align		4
.L_135:
        /*0028*/ 	.byte	0x04, 0x17
        /*002a*/ 	.short	(.L_137 - .L_136)
.L_136:
        /*002c*/ 	.word	0x00000000
        /*0030*/ 	.short	0x0000
        /*0032*/ 	.short	0x0000
        /*0034*/ 	.byte	0x00, 0xf5, 0x21, 0x00


	//----- nvinfo : EIATTR_SPARSE_MMA_MASK
	.align		4
.L_137:
        /*0038*/ 	.byte	0x03, 0x50
        /*003a*/ 	.short	0x0000


	//----- nvinfo : EIATTR_MAXREG_COUNT
	.align		4
        /*003c*/ 	.byte	0x03, 0x1b
        /*003e*/ 	.short	0x00ff


	//----- nvinfo : EIATTR_MERCURY_ISA_VERSION
	.align		4
        /*0040*/ 	.byte	0x03, 0x5f
        /*0042*/ 	.short	0x0101


	//----- nvinfo : EIATTR_VRC_CTA_INIT_COUNT
	.align		4
        /*0044*/ 	.byte	0x02, 0x4a
	.zero		1
	.zero		1


	//----- nvinfo : EIATTR_EXIT_INSTR_OFFSETS
	.align		4
        /*0048*/ 	.byte	0x04, 0x1c
        /*004a*/ 	.short	(.L_139 - .L_138)


	//   ....[0]....
.L_138:
        /*004c*/ 	.word	0x00000070


	//   ....[1]....
        /*0050*/ 	.word	0x000008c0


	//----- nvinfo : EIATTR_CBANK_PARAM_SIZE
	.align		4
.L_139:
        /*0054*/ 	.byte	0x03, 0x19
        /*0056*/ 	.short	0x0010


	//----- nvinfo : EIATTR_PARAM_CBANK
	.align		4
        /*0058*/ 	.byte	0x04, 0x0a
        /*005a*/ 	.short	(.L_141 - .L_140)
	.align		4
.L_140:
        /*005c*/ 	.word	index@(.nv.constant0._Z8kernel_BPdii)
        /*0060*/ 	.short	0x0380
        /*0062*/ 	.short	0x0010


	//----- nvinfo : EIATTR_SW_WAR
	.align		4
.L_141:
        /*0064*/ 	.byte	0x04, 0x36
        /*0066*/ 	.short	(.L_143 - .L_142)
.L_142:
        /*0068*/ 	.word	0x00000008
.L_143:


//--------------------- .nv.info._Z8kernel_APdii  --------------------------
	.section	.nv.info._Z8kernel_APdii,"",@"SHT_CUDA_INFO"
	.sectionflags	@""
	.align	4


	//----- nvinfo : EIATTR_CUDA_API_VERSION
	.align		4
        /*0000*/ 	.byte	0x04, 0x37
        /*0002*/ 	.short	(.L_145 - .L_144)
.L_144:
        /*0004*/ 	.word	0x00000082


	//----- nvinfo : EIATTR_KPARAM_INFO
	.align		4
.L_145:
        /*0008*/ 	.byte	0x04, 0x17
        /*000a*/ 	.short	(.L_147 - .L_146)
.L_146:
        /*000c*/ 	.word	0x00000000
        /*0010*/ 	.short	0x0002
        /*0012*/ 	.short	0x000c
        /*0014*/ 	.byte	0x00, 0xf0, 0x11, 0x00


	//----- nvinfo : EIATTR_KPARAM_INFO
	.align		4
.L_147:
        /*0018*/ 	.byte	0x04, 0x17
        /*001a*/ 	.short	(.L_149 - .L_148)
.L_148:
        /*001c*/ 	.word	0x00000000
        /*0020*/ 	.short	0x0001
        /*0022*/ 	.short	0x0008
        /*0024*/ 	.byte	0x00, 0xf0, 0x11, 0x00


	//----- nvinfo : EIATTR_KPARAM_INFO
	.align		4
.L_149:
        /*0028*/ 	.byte	0x04, 0x17
        /*002a*/ 	.short	(.L_151 - .L_150)
.L_150:
        /*002c*/ 	.word	0x00000000
        /*0030*/ 	.short	0x0000
        /*0032*/ 	.short	0x0000
        /*0034*/ 	.byte	0x00, 0xf5, 0x21, 0x00


	//----- nvinfo : EIATTR_SPARSE_MMA_MASK
	.align		4
.L_151:
        /*0038*/ 	.byte	0x03, 0x50
        /*003a*/ 	.short	0x0000


	//----- nvinfo : EIATTR_MAXREG_COUNT
	.align		4
        /*003c*/ 	.byte	0x03, 0x1b
        /*003e*/ 	.short	0x00ff


	//----- nvinfo : EIATTR_MERCURY_ISA_VERSION
	.align		4
        /*0040*/ 	.byte	0x03, 0x5f
        /*0042*/ 	.short	0x0101


	//----- nvinfo : EIATTR_VRC_CTA_INIT_COUNT
	.align		4
        /*0044*/ 	.byte	0x02, 0x4a
	.zero		1
	.zero		1


	//----- nvinfo : EIATTR_EXIT_INSTR_OFFSETS
	.align		4
        /*0048*/ 	.byte	0x04, 0x1c
        /*004a*/ 	.short	(.L_153 - .L_152)


	//   ....[0]....
.L_152:
        /*004c*/ 	.word	0x00000070


	//   ....[1]....
        /*0050*/ 	.word	0x000008c0


	//----- nvinfo : EIATTR_CBANK_PARAM_SIZE
	.align		4
.L_153:
        /*0054*/ 	.byte	0x03, 0x19
        /*0056*/ 	.short	0x0010


	//----- nvinfo : EIATTR_PARAM_CBANK
	.align		4
        /*0058*/ 	.byte	0x04, 0x0a
        /*005a*/ 	.short	(.L_155 - .L_154)
	.align		4
.L_154:
        /*005c*/ 	.word	index@(.nv.constant0._Z8kernel_APdii)
        /*0060*/ 	.short	0x0380
        /*0062*/ 	.short	0x0010


	//----- nvinfo : EIATTR_SW_WAR
	.align		4
.L_155:
        /*0064*/ 	.byte	0x04, 0x36
        /*0066*/ 	.short	(.L_157 - .L_156)
.L_156:
        /*0068*/ 	.word	0x00000008
.L_157:


//--------------------- .nv.callgraph             --------------------------
	.section	.nv.callgraph,"",@"SHT_CUDA_CALLGRAPH"
	.align	4
	.sectionentsize	8
	.align		4
        /*0000*/ 	.word	0x00000000
	.align		4
        /*0004*/ 	.word	0xffffffff
	.align		4
        /*0008*/ 	.word	0x00000000
	.align		4
        /*000c*/ 	.word	0xfffffffe
	.align		4
        /*0010*/ 	.word	0x00000000
	.align		4
        /*0014*/ 	.word	0xfffffffd
	.align		4
        /*0018*/ 	.word	0x00000000
	.align		4
        /*001c*/ 	.word	0xfffffffc


//--------------------- .text._Z6smem_5Pj         --------------------------
	.section	.text._Z6smem_5Pj,"ax",@progbits
	.align	128
        .global         _Z6smem_5Pj
        .type           _Z6smem_5Pj,@function
        .size           _Z6smem_5Pj,(.L_x_19 - _Z6smem_5Pj)
        .other          _Z6smem_5Pj,@"STO_CUDA_ENTRY STV_DEFAULT"
_Z6smem_5Pj:
.text._Z6smem_5Pj:
[----:B------:R-:W-:Y:S01]  /*0000*/  LDC R1, c[0x0][0x37c] ;  /* 0x0000df00ff017b82 */ /* 0x000fe20000000800 */
[----:B------:R-:W0:Y:S07]  /*0010*/  S2R R9, SR_TID.X ;  /* 0x0000000000097919 */ /* 0x000e2e0000002100 */
[----:B------:R-:W1:Y:S01]  /*0020*/  S2UR UR5, SR_CgaCtaId ;  /* 0x00000000000579c3 */ /* 0x000e620000008800 */
[----:B------:R-:W-:Y:S02]  /*0030*/  UMOV UR4, 0x400 ;  /* 0x0000040000047882 */ /* 0x000fe40000000000 */
[----:B-1----:R-:W-:Y:S01]  /*0040*/  ULEA UR4, UR5, UR4, 0x18 ;  /* 0x0000000405047291 */ /* 0x002fe2000f8ec0ff */
[--C-:B0-----:R-:W-:Y:S01]  /*0050*/  SHF.R.U32.HI R0, RZ, 0x2, R9.reuse ;  /* 0x00000002ff007819 */ /* 0x101fe20000011609 */
[----:B------:R-:W-:Y:S01]  /*0060*/  IMAD.SHL.U32 R2, R9, 0x2, RZ ;  /* 0x0000000209027824 */ /* 0x000fe200078e00ff */
[----:B------:R-:W-:-:S02]  /*0070*/  SHF.R.U32.HI R3, RZ, 0x3, R9 ;  /* 0x00000003ff037819 */ /* 0x000fc40000011609 */
[----:B------:R-:W-:Y:S02]  /*0080*/  LOP3.LUT R0, R0, 0xfc, RZ, 0xc0, !PT ;  /* 0x000000fc00007812 */ /* 0x000fe400078ec0ff */
[----:B------:R-:W-:Y:S02]  /*0090*/  LOP3.LUT R2, R2, 0x8, RZ, 0xc0, !PT ;  /* 0x0000000802027812 */ /* 0x000fe400078ec0ff */
[----:B------:R-:W-:Y:S02]  /*00a0*/  LOP3.LUT R3, R0, 0x1, R3, 0xf8, !PT ;  /* 0x0000000100037812 */ /* 0x000fe400078ef803 */
[----:B------:R-:W-:-:S03]  /*00b0*/  LEA R0, R9, UR4, 0x2 ;  /* 0x0000000409007c11 */ /* 0x000fc6000f8e10ff */
[----:B------:R-:W-:Y:S02]  /*00c0*/  IMAD.IADD R2, R3, 0x1, R2 ;  /* 0x0000000103027824 */ /* 0x000fe400078e0202 */
[----:B------:R-:W-:Y:S03]  /*00d0*/  STS [R0], R9 ;  /* 0x0000000900007388 */ /* 0x000fe60000000800 */
[----:B------:R-:W-:Y:S01]  /*00e0*/  LEA R4, R2, UR4, 0x4 ;  /* 0x0000000402047c11 */ /* 0x000fe2000f8e20ff */
[----:B------:R-:W-:Y:S01]  /*00f0*/  STS [R0+0x80], R9 ;  /* 0x0000800900007388 */ /* 0x000fe20000000800 */
[----:B------:R-:W0:Y:S01]  /*0100*/  LDC.64 R2, c[0x0][0x380] ;  /* 0x0000e000ff027b82 */ /* 0x000e220000000a00 */
[----:B------:R-:W1:Y:S02]  /*0110*/  LDCU.64 UR4, c[0x0][0x358] ;  /* 0x00006b00ff0477ac */ /* 0x000e640008000a00 */
[----:B------:R-:W-:Y:S04]  /*0120*/  STS [R0+0x100], R9 ;  /* 0x0001000900007388 */ /* 0x000fe80000000800 */
[----:B------:R-:W-:Y:S01]  /*0130*/  STS [R0+0x180], R9 ;  /* 0x0001800900007388 */ /* 0x000fe20000000800 */
[----:B------:R-:W-:Y:S01]  /*0140*/  BAR.SYNC.DEFER_BLOCKING 0x0 ;  /* 0x0000000000007b1d */ /* 0x000fe20000010000 */
[----:B0-----:R-:W-:-:S05]  /*0150*/  IMAD.WIDE.U32 R2, R9, 0x10, R2 ;  /* 0x0000001009027825 */ /* 0x001fca00078e0002 */
[----:B------:R-:W1:Y:S04]  /*0160*/  LDS.128 R4, [R4] ;  /* 0x0000000004047984 */ /* 0x000e680000000c00 */
[----:B-1----:R-:W-:Y:S01]  /*0170*/  STG.E.128 desc[UR4][R2.64], R4 ;  /* 0x0000000402007986 */ /* 0x002fe2000c101d04 */
[----:B------:R-:W-:Y:S05]  /*0180*/  EXIT ;  /* 0x000000000000794d */ /* 0x000fea0003800000 */
.L_x_0:
[----:B------:R-:W-:-:S00]  /*0190*/  BRA `(.L_x_0) ;  /* 0xfffffffc00fc7947 */ /* 0x000fc0000383ffff */
[----:B------:R-:W-:-:S00]  /*01a0*/  NOP ;  /* 0x0000000000007918 */ /* 0x000fc00000000000 */
        /* <DEDUP_REMOVED lines=13> */
.L_x_19:


//--------------------- .text._Z6smem_4Pj         --------------------------
	.section	.text._Z6smem_4Pj,"ax",@progbits
	.align	128
        .global         _Z6smem_4Pj
        .type           _Z6smem_4Pj,@function
        .size           _Z6smem_4Pj,(.L_x_20 - _Z6smem_4Pj)
        .other          _Z6smem_4Pj,@"STO_CUDA_ENTRY STV_DEFAULT"
_Z6smem_4Pj:
.text._Z6smem_4Pj:
[----:B------:R-:W-:Y:S01]  /*0000*/  LDC R1, c[0x0][0x37c] ;  /* 0x0000df00ff017b82 */ /* 0x000fe20000000800 */
[----:B------:R-:W0:Y:S07]  /*0010*/  S2R R9, SR_TID.X ;  /* 0x0000000000097919 */ /* 0x000e2e0000002100 */
[----:B------:R-:W1:Y:S01]  /*0020*/  S2UR UR5, SR_CgaCtaId ;  /* 0x00000000000579c3 */ /* 0x000e620000008800 */
[----:B------:R-:W-:Y:S01]  /*0030*/  IMAD.MOV.U32 R2, RZ, RZ, 0x2 ;  /* 0x00000002ff027424 */ /* 0x000fe200078e00ff */
[----:B------:R-:W-:-:S02]  /*0040*/  UMOV UR4, 0x400 ;  /* 0x0000040000047882 */ /* 0x000fc40000000000 */
[----:B-1----:R-:W-:Y:S01]  /*0050*/  ULEA UR4, UR5, UR4, 0x18 ;  /* 0x0000000405047291 */ /* 0x002fe2000f8ec0ff */
[----:B0-----:R-:W-:Y:S02]  /*0060*/  ISETP.GE.U32.AND P0, PT, R9, 0x10, PT ;  /* 0x000000100900780c */ /* 0x001fe40003f06070 */
[--C-:B------:R-:W-:Y:S02]  /*0070*/  SHF.R.U32.HI R3, RZ, 0x2, R9.reuse ;  /* 0x00000002ff037819 */ /* 0x100fe40000011609 */
[----:B------:R-:W-:Y:S02]  /*0080*/  SEL R2, R2, 0xfe, !P0 ;  /* 0x000000fe02027807 */ /* 0x000fe40004000000 */
[----:B------:R-:W-:Y:S02]  /*0090*/  SEL R0, RZ, 0x1, P0 ;  /* 0x00000001ff007807 */ /* 0x000fe40000000000 */
[----:B------:R-:W-:Y:S02]  /*00a0*/  LOP3.LUT R3, R2, R3, RZ, 0xc0, !PT ;  /* 0x0000000302037212 */ /* 0x000fe400078ec0ff */
[----:B------:R-:W-:-:S02]  /*00b0*/  SHF.R.U32.HI R2, RZ, R0, R9 ;  /* 0x00000000ff027219 */ /* 0x000fc40000011609 */
[----:B------:R-:W-:Y:S02]  /*00c0*/  LEA R0, R9, UR4, 0x2 ;  /* 0x0000000409007c11 */ /* 0x000fe4000f8e10ff */
[----:B------:R-:W-:-:S03]  /*00d0*/  LOP3.LUT R2, R3, 0x1, R2, 0xf8, !PT ;  /* 0x0000000103027812 */ /* 0x000fc600078ef802 */
[----:B------:R-:W-:Y:S01]  /*00e0*/  STS [R0], R9 ;  /* 0x0000000900007388 */ /* 0x000fe20000000800 */
[----:B------:R-:W-:Y:S01]  /*00f0*/  LEA R4, R2, UR4, 0x4 ;  /* 0x0000000402047c11 */ /* 0x000fe2000f8e20ff */
[----:B------:R-:W0:Y:S01]  /*0100*/  LDCU.64 UR4, c[0x0][0x358] ;  /* 0x00006b00ff0477ac */ /* 0x000e220008000a00 */
[----:B------:R-:W1:Y:S01]  /*0110*/  LDC.64 R2, c[0x0][0x380] ;  /* 0x0000e000ff027b82 */ /* 0x000e620000000a00 */
[----:B------:R-:W-:Y:S04]  /*0120*/  STS [R0+0x80], R9 ;  /* 0x0000800900007388 */ /* 0x000fe80000000800 */
[----:B------:R-:W-:Y:S04]  /*0130*/  STS [R0+0x100], R9 ;  /* 0x0001000900007388 */ /* 0x000fe80000000800 */
[----:B------:R-:W-:Y:S01]  /*0140*/  STS [R0+0x180], R9 ;  /* 0x0001800900007388 */ /* 0x000fe20000000800 */
[----:B------:R-:W-:Y:S01]  /*0150*/  BAR.SYNC.DEFER_BLOCKING 0x0 ;  /* 0x0000000000007b1d */ /* 0x000fe20000010000 */
[----:B-1----:R-:W-:-:S05]  /*0160*/  IMAD.WIDE.U32 R2, R9, 0x10, R2 ;  /* 0x0000001009027825 */ /* 0x002fca00078e0002 */
[----:B------:R-:W0:Y:S04]  /*0170*/  LDS.128 R4, [R4] ;  /* 0x0000000004047984 */ /* 0x000e280000000c00 */
[----:B0-----:R-:W-:Y:S01]  /*0180*/  STG.E.128 desc[UR4][R2.64], R4 ;  /* 0x0000000402007986 */ /* 0x001fe2000c101d04 */
[----:B------:R-:W-:Y:S05]  /*0190*/  EXIT ;  /* 0x000000000000794d */ /* 0x000fea0003800000 */
.L_x_1:
        /* <DEDUP_REMOVED lines=14> */
.L_x_20:


//--------------------- .text._Z6smem_3Pj         --------------------------
	.section	.text._Z6smem_3Pj,"ax",@progbits
	.align	128
        .global         _Z6smem_3Pj
        .type           _Z6smem_3Pj,@function
        .size           _Z6smem_3Pj,(.L_x_21 - _Z6smem_3Pj)
        .other          _Z6smem_3Pj,@"STO_CUDA_ENTRY STV_DEFAULT"
_Z6smem_3Pj:
.text._Z6smem_3Pj:
[----:B------:R-:W-:Y:S01]  /*0000*/  LDC R1, c[0x0][0x37c] ;  /* 0x0000df00ff017b82 */ /* 0x000fe20000000800 */
[----:B------:R-:W0:Y:S07]  /*0010*/  S2R R9, SR_TID.X ;  /* 0x0000000000097919 */ /* 0x000e2e0000002100 */
[----:B------:R-:W1:Y:S01]  /*0020*/  S2UR UR5, SR_CgaCtaId ;  /* 0x00000000000579c3 */ /* 0x000e620000008800 */
[----:B------:R-:W-:Y:S02]  /*0030*/  UMOV UR4, 0x400 ;  /* 0x0000040000047882 */ /* 0x000fe40000000000 */
[----:B-1----:R-:W-:Y:S01]  /*0040*/  ULEA UR4, UR5, UR4, 0x18 ;  /* 0x0000000405047291 */ /* 0x002fe2000f8ec0ff */
[----:B0-----:R-:W-:-:S02]  /*0050*/  SHF.R.U32.HI R0, RZ, 0x2, R9 ;  /* 0x00000002ff007819 */ /* 0x001fc40000011609 */
[----:B------:R-:W-:Y:S02]  /*0060*/  SHF.R.U32.HI R3, RZ, 0x1, R9 ;  /* 0x00000001ff037819 */ /* 0x000fe40000011609 */
[----:B------:R-:W-:Y:S02]  /*0070*/  LOP3.LUT R2, R0, 0xfe, RZ, 0xc0, !PT ;  /* 0x000000fe00027812 */ /* 0x000fe400078ec0ff */
        /* <DEDUP_REMOVED lines=14> */
.L_x_2:
        /* <DEDUP_REMOVED lines=10> */
.L_x_21:


//--------------------- .text._Z6smem_2Pj         --------------------------
	.section	.text._Z6smem_2Pj,"ax",@progbits
	.align	128
        .global         _Z6smem_2Pj
        .type           _Z6smem_2Pj,@function
        .size           _Z6smem_2Pj,(.L_x_22 - _Z6smem_2Pj)
        .other          _Z6smem_2Pj,@"STO_CUDA_ENTRY STV_DEFAULT"
_Z6smem_2Pj:
.text._Z6smem_2Pj:
[----:B------:R-:W-:Y:S01]  /*0000*/  LDC R1, c[0x0][0x37c] ;  /* 0x0000df00ff017b82 */ /* 0x000fe20000000800 */
[----:B------:R-:W0:Y:S07]  /*0010*/  S2R R9, SR_TID.X ;  /* 0x0000000000097919 */ /* 0x000e2e0000002100 */
[----:B------:R-:W1:Y:S01]  /*0020*/  S2UR UR5, SR_CgaCtaId ;  /* 0x00000000000579c3 */ /* 0x000e620000008800 */
[----:B------:R-:W-:Y:S01]  /*0030*/  UMOV UR4, 0x400 ;  /* 0x0000040000047882 */ /* 0x000fe20000000000 */
[----:B------:R-:W2:Y:S01]  /*0040*/  LDCU.64 UR6, c[0x0][0x358] ;  /* 0x00006b00ff0677ac */ /* 0x000ea20008000a00 */
[----:B------:R-:W-:Y:S01]  /*0050*/  BSSY.RECONVERGENT B0, `(.L_x_3) ;  /* 0x000000c000007945 */ /* 0x000fe20003800200 */
[----:B-1----:R-:W-:Y:S01]  /*0060*/  ULEA UR4, UR5, UR4, 0x18 ;  /* 0x0000000405047291 */ /* 0x002fe2000f8ec0ff */
[----:B0-----:R-:W-:-:S05]  /*0070*/  ISETP.NE.AND P0, PT, R9, 0xf, PT ;  /* 0x0000000f0900780c */ /* 0x001fca0003f05270 */
[----:B------:R-:W-:-:S05]  /*0080*/  LEA R0, R9, UR4, 0x2 ;  /* 0x0000000409007c11 */ /* 0x000fca000f8e10ff */
[----:B------:R0:W-:Y:S04]  /*0090*/  STS [R0], R9 ;  /* 0x0000000900007388 */ /* 0x0001e80000000800 */
[----:B------:R0:W-:Y:S04]  /*00a0*/  STS [R0+0x80], R9 ;  /* 0x0000800900007388 */ /* 0x0001e80000000800 */
[----:B------:R0:W-:Y:S04]  /*00b0*/  STS [R0+0x100], R9 ;  /* 0x0001000900007388 */ /* 0x0001e80000000800 */
[----:B------:R0:W-:Y:S01]  /*00c0*/  STS [R0+0x180], R9 ;  /* 0x0001800900007388 */ /* 0x0001e20000000800 */
[----:B------:R-:W-:Y:S06]  /*00d0*/  BAR.SYNC.DEFER_BLOCKING 0x0 ;  /* 0x0000000000007b1d */ /* 0x000fec0000010000 */
[----:B--2---:R-:W-:Y:S05]  /*00e0*/  @!P0 BRA `(.L_x_4) ;  /* 0x0000000000088947 */ /* 0x004fea0003800000 */
[----:B------:R-:W-:-:S13]  /*00f0*/  ISETP.NE.AND P0, PT, R9, RZ, PT ;  /* 0x000000ff0900720c */ /* 0x000fda0003f05270 */
[----:B------:R-:W-:Y:S05]  /*0100*/  @P0 EXIT ;  /* 0x000000000000094d */ /* 0x000fea0003800000 */
.L_x_4:
[----:B------:R-:W-:Y:S05]  /*0110*/  BSYNC.RECONVERGENT B0 ;  /* 0x0000000000007941 */ /* 0x000fea0003800200 */
.L_x_3:
[----:B------:R-:W1:Y:S01]  /*0120*/  LDS.128 R4, [UR4+0x40] ;  /* 0x00004004ff047984 */ /* 0x000e620008000c00 */
[----:B------:R-:W2:Y:S02]  /*0130*/  LDC.64 R2, c[0x0][0x380] ;  /* 0x0000e000ff027b82 */ /* 0x000ea40000000a00 */
[----:B--2---:R-:W-:-:S05]  /*0140*/  IMAD.WIDE.U32 R2, R9, 0x10, R2 ;  /* 0x0000001009027825 */ /* 0x004fca00078e0002 */
[----:B-1----:R-:W-:Y:S01]  /*0150*/  STG.E.128 desc[UR6][R2.64], R4 ;  /* 0x0000000402007986 */ /* 0x002fe2000c101d06 */
[----:B------:R-:W-:Y:S05]  /*0160*/  EXIT ;  /* 0x000000000000794d */ /* 0x000fea0003800000 */
.L_x_5:
        /* <DEDUP_REMOVED lines=9> */
.L_x_22:


//--------------------- .text._Z6smem_1Pj         --------------------------
	.section	.text._Z6smem_1Pj,"ax",@progbits
	.align	128
        .global         _Z6smem_1Pj
        .type           _Z6smem_1Pj,@function
        .size           _Z6smem_1Pj,(.L_x_23 - _Z6smem_1Pj)
        .other          _Z6smem_1Pj,@"STO_CUDA_ENTRY STV_DEFAULT"
_Z6smem_1Pj:
.text._Z6smem_1Pj:
[----:B------:R-:W-:Y:S01]  /*0000*/  LDC R1, c[0x0][0x37c] ;  /* 0x0000df00ff017b82 */ /* 0x000fe20000000800 */
[----:B------:R-:W0:Y:S07]  /*0010*/  S2R R9, SR_TID.X ;  /* 0x0000000000097919 */ /* 0x000e2e0000002100 */
[----:B------:R-:W1:Y:S01]  /*0020*/  S2UR UR5, SR_CgaCtaId ;  /* 0x00000000000579c3 */ /* 0x000e620000008800 */
[----:B------:R-:W-:Y:S02]  /*0030*/  UMOV UR4, 0x400 ;  /* 0x0000040000047882 */ /* 0x000fe40000000000 */
[----:B-1----:R-:W-:-:S06]  /*0040*/  ULEA UR4, UR5, UR4, 0x18 ;  /* 0x0000000405047291 */ /* 0x002fcc000f8ec0ff */
[C---:B0-----:R-:W-:Y:S02]  /*0050*/  LEA R0, R9.reuse, UR4, 0x2 ;  /* 0x0000000409007c11 */ /* 0x041fe4000f8e10ff */
[----:B------:R-:W-:-:S03]  /*0060*/  IADD3 R2, PT, PT, R9, -0xf, RZ ;  /* 0xfffffff109027810 */ /* 0x000fc60007ffe0ff */
[----:B------:R0:W-:Y:S01]  /*0070*/  STS [R0], R9 ;  /* 0x0000000900007388 */ /* 0x0001e20000000800 */
[----:B------:R-:W-:-:S03]  /*0080*/  ISETP.GT.U32.AND P0, PT, R2, 0x1, PT ;  /* 0x000000010200780c */ /* 0x000fc60003f04070 */
[----:B------:R0:W-:Y:S04]  /*0090*/  STS [R0+0x80], R9 ;  /* 0x0000800900007388 */ /* 0x0001e80000000800 */
[----:B------:R0:W-:Y:S04]  /*00a0*/  STS [R0+0x100], R9 ;  /* 0x0001000900007388 */ /* 0x0001e80000000800 */
[----:B------:R0:W-:Y:S01]  /*00b0*/  STS [R0+0x180], R9 ;  /* 0x0001800900007388 */ /* 0x0001e20000000800 */
[----:B------:R-:W-:Y:S06]  /*00c0*/  BAR.SYNC.DEFER_BLOCKING 0x0 ;  /* 0x0000000000007b1d */ /* 0x000fec0000010000 */
[----:B------:R-:W-:Y:S05]  /*00d0*/  @P0 EXIT ;  /* 0x000000000000094d */ /* 0x000fea0003800000 */
[----:B------:R-:W1:Y:S01]  /*00e0*/  LDS.128 R4, [UR4+0x40] ;  /* 0x00004004ff047984 */ /* 0x000e620008000c00 */
[----:B------:R-:W2:Y:S01]  /*00f0*/  LDC.64 R2, c[0x0][0x380] ;  /* 0x0000e000ff027b82 */ /* 0x000ea20000000a00 */
[----:B------:R-:W1:Y:S01]  /*0100*/  LDCU.64 UR6, c[0x0][0x358] ;  /* 0x00006b00ff0677ac */ /* 0x000e620008000a00 */
[----:B--2---:R-:W-:-:S05]  /*0110*/  IMAD.WIDE.U32 R2, R9, 0x10, R2 ;  /* 0x0000001009027825 */ /* 0x004fca00078e0002 */
[----:B-1----:R-:W-:Y:S01]  /*0120*/  STG.E.128 desc[UR6][R2.64], R4 ;  /* 0x0000000402007986 */ /* 0x002fe2000c101d06 */
[----:B------:R-:W-:Y:S05]  /*0130*/  EXIT ;  /* 0x000000000000794d */ /* 0x000fea0003800000 */
.L_x_6:
        /* <DEDUP_REMOVED lines=12> */
.L_x_23:


//--------------------- .text._Z24lltm_cuda_forward_kernelPf --------------------------
	.section	.text._Z24lltm_cuda_forward_kernelPf,"ax",@progbits
	.align	128
        .global         _Z24lltm_cuda_forward_kernelPf
        .type           _Z24lltm_cuda_forward_kernelPf,@function
        .size           _Z24lltm_cuda_forward_kernelPf,(.L_x_24 - _Z24lltm_cuda_forward_kernelPf)
        .other          _Z24lltm_cuda_forward_kernelPf,@"STO_CUDA_ENTRY STV_DEFAULT"
_Z24lltm_cuda_forward_kernelPf:
.text._Z24lltm_cuda_forward_kernelPf:
[----:B------:R-:W-:Y:S01]  /*0000*/  LDC R1, c[0x0][0x37c] ;  /* 0x0000df00ff017b82 */ /* 0x000fe20000000800 */
[----:B------:R-:W-:Y:S05]  /*0010*/  EXIT ;  /* 0x000000000000794d */ /* 0x000fea0003800000 */
.L_x_7:
        /* <DEDUP_REMOVED lines=14> */
.L_x_24:


//--------------------- .text._Z8kernel_CPdPKdi   --------------------------
	.section	.text._Z8kernel_CPdPKdi,"ax",@progbits
	.align	128
        .global         _Z8kernel_CPdPKdi
        .type           _Z8kernel_CPdPKdi,@function
        .size           _Z8kernel_CPdPKdi,(.L_x_25 - _Z8kernel_CPdPKdi)
        .other          _Z8kernel_CPdPKdi,@"STO_CUDA_ENTRY STV_DEFAULT"
_Z8kernel_CPdPKdi:
.text._Z8kernel_CPdPKdi:
[----:B------:R-:W-:Y:S01]  /*0000*/  LDC R1, c[0x0][0x37c] ;  /* 0x0000df00ff017b82 */ /* 0x000fe20000000800 */
[----:B------:R-:W0:Y:S07]  /*0010*/  S2R R2, SR_TID.X ;  /* 0x0000000000027919 */ /* 0x000e2e0000002100 */
[----:B------:R-:W1:Y:S01]  /*0020*/  S2UR UR6, SR_CTAID.X ;  /* 0x00000000000679c3 */ /* 0x000e620000002500 */
[----:B------:R-:W2:Y:S07]  /*0030*/  LDCU UR7, c[0x0][0x390] ;  /* 0x00007200ff0777ac */ /* 0x000eae0008000800 */
[----:B------:R-:W3:Y:S01]  /*0040*/  LDC R3, c[0x0][0x360] ;  /* 0x0000d800ff037b82 */ /* 0x000ee20000000800 */
[----:B-1----:R-:W-:-:S02]  /*0050*/  ULOP3.LUT UR4, UR6, 0xf, URZ, 0xc0, !UPT ;  /* 0x0000000f06047892 */ /* 0x002fc4000f8ec0ff */
[----:B------:R-:W-:-:S04]  /*0060*/  ULOP3.LUT UR5, UR6, 0x7ffffff0, URZ, 0xc0, !UPT ;  /* 0x7ffffff006057892 */ /* 0x000fc8000f8ec0ff */
[----:B0-----:R-:W-:Y:S01]  /*0070*/  LEA R0, R2, UR4, 0x4 ;  /* 0x0000000402007c11 */ /* 0x001fe2000f8e20ff */
[----:B---3--:R-:W-:-:S04]  /*0080*/  IMAD R9, R3, UR6, R2 ;  /* 0x0000000603097c24 */ /* 0x008fc8000f8e0202 */
[----:B------:R-:W-:-:S05]  /*0090*/  IMAD R0, R3, UR5, R0 ;  /* 0x0000000503007c24 */ /* 0x000fca000f8e0200 */
[----:B------:R-:W-:-:S04]  /*00a0*/  VIMNMX R2, PT, PT, R9, R0, !PT ;  /* 0x0000000009027248 */ /* 0x000fc80007fe0100 */
[----:B--2---:R-:W-:-:S13]  /*00b0*/  ISETP.GE.AND P0, PT, R2, UR7, PT ;  /* 0x0000000702007c0c */ /* 0x004fda000bf06270 */
[----:B------:R-:W-:Y:S05]  /*00c0*/  @P0 EXIT ;  /* 0x000000000000094d */ /* 0x000fea0003800000 */
[----:B------:R-:W0:Y:S01]  /*00d0*/  LDC.64 R2, c[0x0][0x388] ;  /* 0x0000e200ff027b82 */ /* 0x000e220000000a00 */
[----:B------:R-:W1:Y:S07]  /*00e0*/  LDCU.64 UR4, c[0x0][0x358] ;  /* 0x00006b00ff0477ac */ /* 0x000e6e0008000a00 */
[----:B------:R-:W2:Y:S01]  /*00f0*/  LDC.64 R6, c[0x0][0x380] ;  /* 0x0000e000ff067b82 */ /* 0x000ea20000000a00 */
[----:B0-----:R-:W-:-:S06]  /*0100*/  IMAD.WIDE R2, R0, 0x8, R2 ;  /* 0x0000000800027825 */ /* 0x001fcc00078e0202 */
[----:B-1----:R-:W3:Y:S01]  /*0110*/  LDG.E.64 R2, desc[UR4][R2.64] ;  /* 0x0000000402027981 */ /* 0x002ee2000c1e1b00 */
[----:B--2---:R-:W-:Y:S01]  /*0120*/  IMAD.WIDE R6, R9, 0x8, R6 ;  /* 0x0000000809067825 */ /* 0x004fe200078e0206 */
[----:B---3--:R-:W-:-:S07]  /*0130*/  DADD R4, R2, R2 ;  /* 0x0000000002047229 */ /* 0x008fce0000000002 */
[----:B------:R-:W-:Y:S01]  /*0140*/  STG.E.64 desc[UR4][R6.64], R4 ;  /* 0x0000000406007986 */ /* 0x000fe2000c101b04 */
[----:B------:R-:W-:Y:S05]  /*0150*/  EXIT ;  /* 0x000000000000794d */ /* 0x000fea0003800000 */
.L_x_8:
        /* <DEDUP_REMOVED lines=10> */
.L_x_25:


//--------------------- .text._Z8kernel_BPdii     --------------------------
	.section	.text._Z8kernel_BPdii,"ax",@progbits
	.align	128
        .global         _Z8kernel_BPdii
        .type           _Z8kernel_BPdii,@function
        .size           _Z8kernel_BPdii,(.L_x_26 - _Z8kernel_BPdii)
        .other          _Z8kernel_BPdii,@"STO_CUDA_ENTRY STV_DEFAULT"
_Z8kernel_BPdii:
.text._Z8kernel_BPdii:
[----:B------:R-:W-:Y:S01]  /*0000*/  LDC R1, c[0x0][0x37c] ;  /* 0x0000df00ff017b82 */ /* 0x000fe20000000800 */
[----:B------:R-:W0:Y:S07]  /*0010*/  S2R R0, SR_TID.X ;  /* 0x0000000000007919 */ /* 0x000e2e0000002100 */
[----:B------:R-:W0:Y:S01]  /*0020*/  S2UR UR4, SR_CTAID.X ;  /* 0x00000000000479c3 */ /* 0x000e220000002500 */
[----:B------:R-:W1:Y:S07]  /*0030*/  LDCU UR5, c[0x0][0x388] ;  /* 0x00007100ff0577ac */ /* 0x000e6e0008000800 */
[----:B------:R-:W0:Y:S02]  /*0040*/  LDC R5, c[0x0][0x360] ;  /* 0x0000d800ff057b82 */ /* 0x000e240000000800 */
[----:B0-----:R-:W-:-:S05]  /*0050*/  IMAD R5, R5, UR4, R0 ;  /* 0x0000000405057c24 */ /* 0x001fca000f8e0200 */
[----:B-1----:R-:W-:-:S13]  /*0060*/  ISETP.GE.AND P0, PT, R5, UR5, PT ;  /* 0x0000000505007c0c */ /* 0x002fda000bf06270 */
[----:B------:R-:W-:Y:S05]  /*0070*/  @P0 EXIT ;  /* 0x000000000000094d */ /* 0x000fea0003800000 */
[----:B------:R-:W0:Y:S01]  /*0080*/  LDCU UR7, c[0x0][0x38c] ;  /* 0x00007180ff0777ac */ /* 0x000e220008000800 */
[----:B------:R-:W1:Y:S01]  /*0090*/  LDC.64 R2, c[0x0][0x380] ;  /* 0x0000e000ff027b82 */ /* 0x000e620000000a00 */
[----:B------:R-:W-:Y:S01]  /*00a0*/  CS2R R6, SRZ ;  /* 0x0000000000067805 */ /* 0x000fe2000001ff00 */
[----:B------:R-:W2:Y:S01]  /*00b0*/  LDCU.64 UR8, c[0x0][0x358] ;  /* 0x00006b00ff0877ac */ /* 0x000ea20008000a00 */
[----:B0-----:R-:W-:Y:S01]  /*00c0*/  UISETP.GE.AND UP0, UPT, UR7, 0x1, UPT ;  /* 0x000000010700788c */ /* 0x001fe2000bf06270 */
[----:B-1----:R-:W-:-:S08]  /*00d0*/  IMAD.WIDE R2, R5, 0x8, R2 ;  /* 0x0000000805027825 */ /* 0x002fd000078e0202 */
[----:B--2---:R-:W-:Y:S05]  /*00e0*/  BRA.U !UP0, `(.L_x_9) ;  /* 0x0000000508f07547 */ /* 0x004fea000b800000 */
[----:B------:R0:W5:Y:S01]  /*00f0*/  LDG.E.64 R4, desc[UR8][R2.64] ;  /* 0x0000000802047981 */ /* 0x000162000c1e1b00 */
[----:B------:R-:W-:Y:S01]  /*0100*/  UIADD3 UR6, UPT, UPT, UR7, -0x1, URZ ;  /* 0xffffffff07067890 */ /* 0x000fe2000fffe0ff */
[----:B------:R-:W-:Y:S01]  /*0110*/  CS2R R6, SRZ ;  /* 0x0000000000067805 */ /* 0x000fe2000001ff00 */
[----:B------:R-:W-:Y:S02]  /*0120*/  UISETP.GE.U32.AND UP1, UPT, UR7, 0x64, UPT ;  /* 0x000000640700788c */ /* 0x000fe4000bf26070 */
[----:B------:R-:W-:-:S04]  /*0130*/  UIMAD.WIDE.U32 UR4, UR6, 0x51eb851f, URZ ;  /* 0x51eb851f060478a5 */ /* 0x000fc8000f8e00ff */
[----:B------:R-:W-:-:S04]  /*0140*/  USHF.R.U32.HI UR5, URZ, 0x5, UR5 ;  /* 0x00000005ff057899 */ /* 0x000fc80008011605 */
[----:B------:R-:W-:-:S04]  /*0150*/  UIMAD UR6, UR5, -0x64, UR6 ;  /* 0xffffff9c050678a4 */ /* 0x000fc8000f8e0206 */
[----:B------:R-:W-:-:S04]  /*0160*/  UIADD3 UR6, UPT, UPT, UR6, 0x1, URZ ;  /* 0x0000000106067890 */ /* 0x000fc8000fffe0ff */
[----:B------:R-:W-:Y:S01]  /*0170*/  UISETP.NE.AND UP0, UPT, UR6, 0x64, UPT ;  /* 0x000000640600788c */ /* 0x000fe2000bf05270 */
[----:B0-----:R-:W-:Y:S10]  /*0180*/  BRA.U !UP1, `(.L_x_10) ;  /* 0x0000000509b07547 */ /* 0x001ff4000b800000 */
[----:B------:R-:W-:Y:S01]  /*0190*/  UISETP.NE.AND UP1, UPT, UR6, 0x64, UPT ;  /* 0x000000640600788c */ /* 0x000fe2000bf25270 */
[----:B------:R-:W-:Y:S01]  /*01a0*/  CS2R R6, SRZ ;  /* 0x0000000000067805 */ /* 0x000fe2000001ff00 */
[----:B------:R-:W-:Y:S02]  /*01b0*/  UMOV UR4, URZ ;  /* 0x000000ff00047c82 */ /* 0x000fe40008000000 */
[----:B------:R-:W-:-:S04]  /*01c0*/  USEL UR6, UR6, URZ, UP1 ;  /* 0x000000ff06067287 */ /* 0x000fc80008800000 */
[----:B------:R-:W-:-:S12]  /*01d0*/  UIADD3 UR6, UPT, UPT, -UR6, UR7, URZ ;  /* 0x0000000706067290 */ /* 0x000fd8000fffe1ff */
.L_x_11:
[----:B-----5:R-:W-:Y:S01]  /*01e0*/  DADD R6, R4, R6 ;  /* 0x0000000004067229 */ /* 0x020fe20000000006 */
[----:B------:R-:W-:-:S04]  /*01f0*/  UIADD3 UR4, UPT, UPT, UR4, 0x64, URZ ;  /* 0x0000006404047890 */ /* 0x000fc8000fffe0ff */
[----:B------:R-:W-:-:S03]  /*0200*/  UISETP.NE.AND UP1, UPT, UR4, UR6, UPT ;  /* 0x000000060400728c */ /* 0x000fc6000bf25270 */
[----:B------:R-:W-:-:S08]  /*0210*/  DADD R6, R4, R6 ;  /* 0x0000000004067229 */ /* 0x000fd00000000006 */
        /* <DEDUP_REMOVED lines=97> */
[----:B------:R-:W-:Y:S01]  /*0830*/  DADD R6, R4, R6 ;  /* 0x0000000004067229 */ /* 0x000fe20000000006 */
[----:B------:R-:W-:Y:S10]  /*0840*/  BRA.U UP1, `(.L_x_11) ;  /* 0xfffffff901647547 */ /* 0x000ff4000b83ffff */
.L_x_10:
[----:B------:R-:W-:Y:S05]  /*0850*/  BRA.U !UP0, `(.L_x_9) ;  /* 0x0000000108147547 */ /* 0x000fea000b800000 */
[----:B------:R-:W-:-:S12]  /*0860*/  UIMAD UR5, UR5, 0x64, -UR7 ;  /* 0x00000064050578a4 */ /* 0x000fd8000f8e0a07 */
.L_x_12:
[----:B------:R-:W-:Y:S01]  /*0870*/  UIADD3 UR5, UPT, UPT, UR5, 0x1, URZ ;  /* 0x0000000105057890 */ /* 0x000fe2000fffe0ff */
[----:B-----5:R-:W-:-:S03]  /*0880*/  DADD R6, R4, R6 ;  /* 0x0000000004067229 */ /* 0x020fc60000000006 */
[----:B------:R-:W-:-:S09]  /*0890*/  UISETP.NE.AND UP0, UPT, UR5, URZ, UPT ;  /* 0x000000ff0500728c */ /* 0x000fd2000bf05270 */
[----:B------:R-:W-:Y:S05]  /*08a0*/  BRA.U UP0, `(.L_x_12) ;  /* 0xfffffffd00f07547 */ /* 0x000fea000b83ffff */
.L_x_9:
[----:B------:R-:W-:Y:S01]  /*08b0*/  STG.E.64 desc[UR8][R2.64], R6 ;  /* 0x0000000602007986 */ /* 0x000fe2000c101b08 */
[----:B------:R-:W-:Y:S05]  /*08c0*/  EXIT ;  /* 0x000000000000794d */ /* 0x000fea0003800000 */
.L_x_13:
        /* <DEDUP_REMOVED lines=11> */
.L_x_26:


//--------------------- .text._Z8kernel_APdii     --------------------------
	.section	.text._Z8kernel_APdii,"ax",@progbits
	.align	128
        .global         _Z8kernel_APdii
        .type           _Z8kernel_APdii,@function
        .size           _Z8kernel_APdii,(.L_x_27 - _Z8kernel_APdii)
        .other          _Z8kernel_APdii,@"STO_CUDA_ENTRY STV_DEFAULT"
_Z8kernel_APdii:
.text._Z8kernel_APdii:
        /* <DEDUP_REMOVED lines=30> */
.L_x_16:
        /* <DEDUP_REMOVED lines=103> */
.L_x_15:
[----:B------:R-:W-:Y:S05]  /*0850*/  BRA.U !UP0, `(.L_x_14) ;  /* 0x0000000108147547 */ /* 0x000fea000b800000 */
[----:B------:R-:W-:-:S12]  /*0860*/  UIMAD UR5, UR5, 0x64, -UR7 ;  /* 0x00000064050578a4 */ /* 0x000fd8000f8e0a07 */
.L_x_17:
[----:B------:R-:W-:Y:S01]  /*0870*/  UIADD3 UR5, UPT, UPT, UR5, 0x1, URZ ;  /* 0x0000000105057890 */ /* 0x000fe2000fffe0ff */
[----:B-----5:R-:W-:-:S03]  /*0880*/  DADD R6, R4, R6 ;  /* 0x0000000004067229 */ /* 0x020fc60000000006 */
[----:B------:R-:W-:-:S09]  /*0890*/  UISETP.NE.AND UP0, UPT, UR5, URZ, UPT ;  /* 0x000000ff0500728c */ /* 0x000fd2000bf05270 */
[----:B------:R-:W-:Y:S05]  /*08a0*/  BRA.U UP0, `(.L_x_17) ;  /* 0xfffffffd00f07547 */ /* 0x000fea000b83ffff */
.L_x_14:
[----:B------:R-:W-:Y:S01]  /*08b0*/  STG.E.64 desc[UR8][R2.64], R6 ;  /* 0x0000000602007986 */ /* 0x000fe2000c101b08 */
[----:B------:R-:W-:Y:S05]  /*08c0*/  EXIT ;  /* 0x000000000000794d */ /* 0x000fea0003800000 */
.L_x_18:
        /* <DEDUP_REMOVED lines=11> */
.L_x_27:


//--------------------- .nv.shared._Z6smem_5Pj    --------------------------
	.section	.nv.shared._Z6smem_5Pj,"aw",@nobits
	.sectionflags	@""
	.align	4
.nv.shared._Z6smem_5Pj:
	.zero		1536


//--------------------- .nv.shared.reserved.0     --------------------------
	.section	.nv.shared.reserved.0,"aw",@nobits
	.weak		__nv_reservedSMEM_offset_0_alias
	.size		__nv_reservedSMEM_offset_0_alias, 0, 64
	.other		__nv_reservedSMEM_offset_0_alias,@"STO_CUDA_RESERVED_SHARED STV_DEFAULT"
__nv_reservedSMEM_offset_0_alias:
	.zero		0
	.zero		64


//--------------------- .nv.shared._Z6smem_4Pj    --------------------------
	.section	.nv.shared._Z6smem_4Pj,"aw",@nobits
	.sectionflags	@""
	.align	4
.nv.shared._Z6smem_4Pj:
	.zero		1536


//--------------------- .nv.shared._Z6smem_3Pj    --------------------------
	.section	.nv.shared._Z6smem_3Pj,"aw",@nobits
	.sectionflags	@""
	.align	4
.nv.shared._Z6smem_3Pj:
	.zero		1536


//--------------------- .nv.shared._Z6smem_2Pj    --------------------------
	.section	.nv.shared._Z6smem_2Pj,"aw",@nobits
	.sectionflags	@""
	.align	4
.nv.shared._Z6smem_2Pj:
	.zero		1536


//--------------------- .nv.shared._Z6smem_1Pj    --------------------------
	.section	.nv.shared._Z6smem_1Pj,"aw",@nobits
	.sectionflags	@""
	.align	4
.nv.shared._Z6smem_1Pj:
	.zero		1536


//--------------------- .nv.constant0._Z6smem_5Pj --------------------------
	.section	.nv.constant0._Z6smem_5Pj,"a",@progbits
	.sectionflags	@""
	.align	4
.nv.constant0._Z6smem_5Pj:
	.zero		904


//--------------------- .nv.constant0._Z6smem_4Pj --------------------------
	.section	.nv.constant0._Z6smem_4Pj,"a",@progbits
	.sectionflags	@""
	.align	4
.nv.constant0._Z6smem_4Pj:
	.zero		904


//--------------------- .nv.constant0._Z6smem_3Pj --------------------------
	.section	.nv.constant0._Z6smem_3Pj,"a",@progbits
	.sectionflags	@""
	.align	4
.nv.constant0._Z6smem_3Pj:
	.zero		904


//--------------------- .nv.constant0._Z6smem_2Pj --------------------------
	.section	.nv.constant0._Z6smem_2Pj,"a",@progbits
	.sectionflags	@""
	.align	4
.nv.constant0._Z6smem_2Pj:
	.zero		904


//--------------------- .nv.constant0._Z6smem_1Pj --------------------------
	.section	.nv.constant0._Z6smem_1Pj,"a",@progbits
	.sectionflags	@""
	.align	4
.nv.constant0._Z6smem_1Pj:
	.zero		904


//--------------------- .nv.constant0._Z24lltm_cuda_forward_kernelPf --------------------------
	.section	.nv.constant0._Z24lltm_cuda_forward_kernelPf,"a",@progbits
	.sectionflags	@""
	.align	4
.nv.constant0._Z24lltm_cuda_forward_kernelPf:
	.zero		904


//--------------------- .nv.constant0._Z8kernel_CPdPKdi --------------------------
	.section	.nv.constant0._Z8kernel_CPdPKdi,"a",@progbits
	.sectionflags	@""
	.align	4
.nv.constant0._Z8kernel_CPdPKdi:
	.zero		916


//--------------------- .nv.constant0._Z8kernel_BPdii --------------------------
	.section	.nv.constant0._Z8kernel_BPdii,"a",@progbits
	.sectionflags	@""
	.align	4
.nv.constant0._Z8kernel_BPdii:
	.zero		912


//--------------------- .nv.constant0._Z8kernel_APdii --------------------------
	.section	.nv.constant0._Z8kernel_APdii,"a",@progbits
	.sectionflags	@""
	.align	4
.nv.constant0._Z8kernel_APdii:
	.zero		912


//--------------------- SYMBOLS --------------------------

	.type		.nv.reservedSmem.offset0,@object
	.size		.nv.reservedSmem.offset0,0x4
	.type		.nv.reservedSmem.cap,@object
	.size		.nv.reservedSmem.cap,0x4
